	.target	sm_100a

	.elftype	@"ET_EXEC"


//--------------------- .note.nv.tkinfo           --------------------------
	.section	.note.nv.tkinfo,"",@"SHT_NOTE"
	.sectionflags	@"SHF_NOTE_NV_TKINFO"
	.tkinfo
        /*0018*/ 	.word	0x00000002
        /*0030*/ 	.string	""
        /*0030*/ 	.string	"ptxas"
        /*0030*/ 	.string	"Cuda compilation tools, release 13.0, V13.0.88"
        /*0030*/ 	.string	"Build cuda_13.0.r13.0/compiler.36424714_0"
        /*0030*/ 	.string	"-arch sm_100a -m 64 "



//--------------------- .note.nv.cuinfo           --------------------------
	.section	.note.nv.cuinfo,"",@"SHT_NOTE"
	.sectionflags	@"SHF_NOTE_NV_CUINFO"
        /*0018*/ 	.short	0x0002
        /*001a*/ 	.short	0x0064
        /*001c*/ 	.short	0x0082
	.zero		2


//--------------------- .nv.info                  --------------------------
	.section	.nv.info,"",@"SHT_CUDA_INFO"
	.align	4


	//----- nvinfo : EIATTR_REGCOUNT
	.align		4
        /*0000*/ 	.byte	0x04, 0x2f
        /*0002*/ 	.short	(.L_12 - .L_11)
	.align		4
.L_11:
        /*0004*/ 	.word	index@(_ZN7cutlass13device_kernelIN5flash11enable_sm90INS1_16FlashAttnFwdSm90INS1_25CollectiveMainloopFwdSm90ILi2EN4cute5tupleIJNS5_1CILi1EEES8_S8_EEENS6_IJNS7_ILi64EEESA_SA_EEELi512ENS_6half_tEfNS_4arch4Sm90ELb1ELb0ELb1ELb1ELb0ELb1ELb1ELb0ELb0ELb1ELb0ELb0EEENS1_21CollectiveEpilogueFwdINS6_IJSA_NS7_ILi512EEESA_EEES9_SC_SE_Li256ELb1ELb1ELb0ELb0EEENS1_36VarlenDynamicPersistentTileSchedulerILi64ELi64ELi256ELi128ELb0ELb1ELb1ELb1ELb1ELb1EEEEEEEEEvNT_6ParamsE)
        /*0008*/ 	.word	0x00000004


	//----- nvinfo : EIATTR_FRAME_SIZE
	.align		4
.L_12:
        /*000c*/ 	.byte	0x04, 0x11
        /*000e*/ 	.short	(.L_14 - .L_13)
	.align		4
.L_13:
        /*0010*/ 	.word	index@(_ZN7cutlass13device_kernelIN5flash11enable_sm90INS1_16FlashAttnFwdSm90INS1_25CollectiveMainloopFwdSm90ILi2EN4cute5tupleIJNS5_1CILi1EEES8_S8_EEENS6_IJNS7_ILi64EEESA_SA_EEELi512ENS_6half_tEfNS_4arch4Sm90ELb1ELb0ELb1ELb1ELb0ELb1ELb1ELb0ELb0ELb1ELb0ELb0EEENS1_21CollectiveEpilogueFwdINS6_IJSA_NS7_ILi512EEESA_EEES9_SC_SE_Li256ELb1ELb1ELb0ELb0EEENS1_36VarlenDynamicPersistentTileSchedulerILi64ELi64ELi256ELi128ELb0ELb1ELb1ELb1ELb1ELb1EEEEEEEEEvNT_6ParamsE)
        /*0014*/ 	.word	0x00000000


	//----- nvinfo : EIATTR_REGCOUNT
	.align		4
.L_14:
        /*0018*/ 	.byte	0x04, 0x2f
        /*001a*/ 	.short	(.L_16 - .L_15)
	.align		4
.L_15:
        /*001c*/ 	.word	index@(_ZN7cutlass13device_kernelIN5flash11enable_sm90INS1_16FlashAttnFwdSm90INS1_25CollectiveMainloopFwdSm90ILi2EN4cute5tupleIJNS5_1CILi1EEES8_S8_EEENS6_IJNS7_ILi64EEESA_SA_EEELi512ENS_6half_tEfNS_4arch4Sm90ELb1ELb0ELb1ELb1ELb0ELb0ELb1ELb0ELb0ELb1ELb0ELb0EEENS1_21CollectiveEpilogueFwdINS6_IJSA_NS7_ILi512EEESA_EEES9_SC_SE_Li256ELb1ELb1ELb0ELb0EEENS1_36VarlenDynamicPersistentTileSchedulerILi64ELi64ELi256ELi128ELb0ELb1ELb1ELb1ELb1ELb1EEEEEEEEEvNT_6ParamsE)
        /*0020*/ 	.word	0x00000004


	//----- nvinfo : EIATTR_FRAME_SIZE
	.align		4
.L_16:
        /*0024*/ 	.byte	0x04, 0x11
        /*0026*/ 	.short	(.L_18 - .L_17)
	.align		4
.L_17:
        /*0028*/ 	.word	index@(_ZN7cutlass13device_kernelIN5flash11enable_sm90INS1_16FlashAttnFwdSm90INS1_25CollectiveMainloopFwdSm90ILi2EN4cute5tupleIJNS5_1CILi1EEES8_S8_EEENS6_IJNS7_ILi64EEESA_SA_EEELi512ENS_6half_tEfNS_4arch4Sm90ELb1ELb0ELb1ELb1ELb0ELb0ELb1ELb0ELb0ELb1ELb0ELb0EEENS1_21CollectiveEpilogueFwdINS6_IJSA_NS7_ILi512EEESA_EEES9_SC_SE_Li256ELb1ELb1ELb0ELb0EEENS1_36VarlenDynamicPersistentTileSchedulerILi64ELi64ELi256ELi128ELb0ELb1ELb1ELb1ELb1ELb1EEEEEEEEEvNT_6ParamsE)
        /*002c*/ 	.word	0x00000000


	//----- nvinfo : EIATTR_REGCOUNT
	.align		4
.L_18:
        /*0030*/ 	.byte	0x04, 0x2f
        /*0032*/ 	.short	(.L_20 - .L_19)
	.align		4
.L_19:
        /*0034*/ 	.word	index@(_ZN7cutlass13device_kernelIN5flash11enable_sm90INS1_16FlashAttnFwdSm90INS1_25CollectiveMainloopFwdSm90ILi2EN4cute5tupleIJNS5_1CILi1EEES8_S8_EEENS6_IJNS7_ILi64EEESA_SA_EEELi512ENS_6half_tEfNS_4arch4Sm90ELb1ELb0ELb1ELb1ELb0ELb1ELb0ELb0ELb0ELb1ELb0ELb0EEENS1_21CollectiveEpilogueFwdINS6_IJSA_NS7_ILi512EEESA_EEES9_SC_SE_Li256ELb1ELb1ELb0ELb0EEENS1_36VarlenDynamicPersistentTileSchedulerILi64ELi64ELi256ELi128ELb0ELb1ELb1ELb1ELb1ELb1EEEEEEEEEvNT_6ParamsE)
        /*0038*/ 	.word	0x00000004


	//----- nvinfo : EIATTR_FRAME_SIZE
	.align		4
.L_20:
        /*003c*/ 	.byte	0x04, 0x11
        /*003e*/ 	.short	(.L_22 - .L_21)
	.align		4
.L_21:
        /*0040*/ 	.word	index@(_ZN7cutlass13device_kernelIN5flash11enable_sm90INS1_16FlashAttnFwdSm90INS1_25CollectiveMainloopFwdSm90ILi2EN4cute5tupleIJNS5_1CILi1EEES8_S8_EEENS6_IJNS7_ILi64EEESA_SA_EEELi512ENS_6half_tEfNS_4arch4Sm90ELb1ELb0ELb1ELb1ELb0ELb1ELb0ELb0ELb0ELb1ELb0ELb0EEENS1_21CollectiveEpilogueFwdINS6_IJSA_NS7_ILi512EEESA_EEES9_SC_SE_Li256ELb1ELb1ELb0ELb0EEENS1_36VarlenDynamicPersistentTileSchedulerILi64ELi64ELi256ELi128ELb0ELb1ELb1ELb1ELb1ELb1EEEEEEEEEvNT_6ParamsE)
        /*0044*/ 	.word	0x00000000


	//----- nvinfo : EIATTR_REGCOUNT
	.align		4
.L_22:
        /*0048*/ 	.byte	0x04, 0x2f
        /*004a*/ 	.short	(.L_24 - .L_23)
	.align		4
.L_23:
        /*004c*/ 	.word	index@(_ZN7cutlass13device_kernelIN5flash11enable_sm90INS1_16FlashAttnFwdSm90INS1_25CollectiveMainloopFwdSm90ILi2EN4cute5tupleIJNS5_1CILi1EEES8_S8_EEENS6_IJNS7_ILi64EEESA_SA_EEELi512ENS_6half_tEfNS_4arch4Sm90ELb1ELb0ELb1ELb1ELb0ELb0ELb0ELb0ELb0ELb1ELb0ELb0EEENS1_21CollectiveEpilogueFwdINS6_IJSA_NS7_ILi512EEESA_EEES9_SC_SE_Li256ELb1ELb1ELb0ELb0EEENS1_36VarlenDynamicPersistentTileSchedulerILi64ELi64ELi256ELi128ELb0ELb1ELb1ELb1ELb1ELb1EEEEEEEEEvNT_6ParamsE)
        /*0050*/ 	.word	0x00000004


	//----- nvinfo : EIATTR_FRAME_SIZE
	.align		4
.L_24:
        /*0054*/ 	.byte	0x04, 0x11
        /*0056*/ 	.short	(.L_26 - .L_25)
	.align		4
.L_25:
        /*0058*/ 	.word	index@(_ZN7cutlass13device_kernelIN5flash11enable_sm90INS1_16FlashAttnFwdSm90INS1_25CollectiveMainloopFwdSm90ILi2EN4cute5tupleIJNS5_1CILi1EEES8_S8_EEENS6_IJNS7_ILi64EEESA_SA_EEELi512ENS_6half_tEfNS_4arch4Sm90ELb1ELb0ELb1ELb1ELb0ELb0ELb0ELb0ELb0ELb1ELb0ELb0EEENS1_21CollectiveEpilogueFwdINS6_IJSA_NS7_ILi512EEESA_EEES9_SC_SE_Li256ELb1ELb1ELb0ELb0EEENS1_36VarlenDynamicPersistentTileSchedulerILi64ELi64ELi256ELi128ELb0ELb1ELb1ELb1ELb1ELb1EEEEEEEEEvNT_6ParamsE)
        /*005c*/ 	.word	0x00000000


	//----- nvinfo : EIATTR_REGCOUNT
	.align		4
.L_26:
        /*0060*/ 	.byte	0x04, 0x2f
        /*0062*/ 	.short	(.L_28 - .L_27)
	.align		4
.L_27:
        /*0064*/ 	.word	index@(_ZN7cutlass13device_kernelIN5flash11enable_sm90INS1_16FlashAttnFwdSm90INS1_25CollectiveMainloopFwdSm90ILi2EN4cute5tupleIJNS5_1CILi1EEES8_S8_EEENS6_IJNS7_ILi64EEESA_SA_EEELi512ENS_6half_tEfNS_4arch4Sm90ELb1ELb0ELb1ELb0ELb0ELb0ELb1ELb0ELb0ELb1ELb0ELb0EEENS1_21CollectiveEpilogueFwdINS6_IJSA_NS7_ILi512EEESA_EEES9_SC_SE_Li256ELb0ELb1ELb0ELb0EEENS1_30DynamicPersistentTileSchedulerILi256ELi128ELb0ELb1ELb1EEEEEEEEEvNT_6ParamsE)
        /*0068*/ 	.word	0x00000004


	//----- nvinfo : EIATTR_FRAME_SIZE
	.align		4
.L_28:
        /*006c*/ 	.byte	0x04, 0x11
        /*006e*/ 	.short	(.L_30 - .L_29)
	.align		4
.L_29:
        /*0070*/ 	.word	index@(_ZN7cutlass13device_kernelIN5flash11enable_sm90INS1_16FlashAttnFwdSm90INS1_25CollectiveMainloopFwdSm90ILi2EN4cute5tupleIJNS5_1CILi1EEES8_S8_EEENS6_IJNS7_ILi64EEESA_SA_EEELi512ENS_6half_tEfNS_4arch4Sm90ELb1ELb0ELb1ELb0ELb0ELb0ELb1ELb0ELb0ELb1ELb0ELb0EEENS1_21CollectiveEpilogueFwdINS6_IJSA_NS7_ILi512EEESA_EEES9_SC_SE_Li256ELb0ELb1ELb0ELb0EEENS1_30DynamicPersistentTileSchedulerILi256ELi128ELb0ELb1ELb1EEEEEEEEEvNT_6ParamsE)
        /*0074*/ 	.word	0x00000000


	//----- nvinfo : EIATTR_REGCOUNT
	.align		4
.L_30:
        /*0078*/ 	.byte	0x04, 0x2f
        /*007a*/ 	.short	(.L_32 - .L_31)
	.align		4
.L_31:
        /*007c*/ 	.word	index@(_ZN7cutlass13device_kernelIN5flash11enable_sm90INS1_16FlashAttnFwdSm90INS1_25CollectiveMainloopFwdSm90ILi2EN4cute5tupleIJNS5_1CILi1EEES8_S8_EEENS6_IJNS7_ILi64EEESA_SA_EEELi512ENS_6half_tEfNS_4arch4Sm90ELb1ELb0ELb1ELb0ELb0ELb0ELb0ELb0ELb0ELb1ELb0ELb0EEENS1_21CollectiveEpilogueFwdINS6_IJSA_NS7_ILi512EEESA_EEES9_SC_SE_Li256ELb0ELb1ELb0ELb0EEENS1_30DynamicPersistentTileSchedulerILi256ELi128ELb0ELb1ELb1EEEEEEEEEvNT_6ParamsE)
        /*0080*/ 	.word	0x00000004


	//----- nvinfo : EIATTR_FRAME_SIZE
	.align		4
.L_32:
        /*0084*/ 	.byte	0x04, 0x11
        /*0086*/ 	.short	(.L_34 - .L_33)
	.align		4
.L_33:
        /*0088*/ 	.word	index@(_ZN7cutlass13device_kernelIN5flash11enable_sm90INS1_16FlashAttnFwdSm90INS1_25CollectiveMainloopFwdSm90ILi2EN4cute5tupleIJNS5_1CILi1EEES8_S8_EEENS6_IJNS7_ILi64EEESA_SA_EEELi512ENS_6half_tEfNS_4arch4Sm90ELb1ELb0ELb1ELb0ELb0ELb0ELb0ELb0ELb0ELb1ELb0ELb0EEENS1_21CollectiveEpilogueFwdINS6_IJSA_NS7_ILi512EEESA_EEES9_SC_SE_Li256ELb0ELb1ELb0ELb0EEENS1_30DynamicPersistentTileSchedulerILi256ELi128ELb0ELb1ELb1EEEEEEEEEvNT_6ParamsE)
        /*008c*/ 	.word	0x00000000


	//----- nvinfo : EIATTR_REGCOUNT
	.align		4
.L_34:
        /*0090*/ 	.byte	0x04, 0x2f
        /*0092*/ 	.short	(.L_36 - .L_35)
	.align		4
.L_35:
        /*0094*/ 	.word	index@(_ZN7cutlass13device_kernelIN5flash11enable_sm90INS1_16FlashAttnFwdSm90INS1_25CollectiveMainloopFwdSm90ILi2EN4cute5tupleIJNS5_1CILi1EEES8_S8_EEENS6_IJNS7_ILi64EEESA_SA_EEELi512ENS_6half_tEfNS_4arch4Sm90ELb0ELb1ELb1ELb1ELb0ELb1ELb1ELb0ELb0ELb1ELb0ELb0EEENS1_21CollectiveEpilogueFwdINS6_IJSA_NS7_ILi512EEESA_EEES9_SC_SE_Li256ELb1ELb1ELb0ELb0EEENS1_36VarlenDynamicPersistentTileSchedulerILi64ELi64ELi256ELi128ELb0ELb1ELb1ELb1ELb0ELb1EEEEEEEEEvNT_6ParamsE)
        /*0098*/ 	.word	0x00000004


	//----- nvinfo : EIATTR_FRAME_SIZE
	.align		4
.L_36:
        /*009c*/ 	.byte	0x04, 0x11
        /*009e*/ 	.short	(.L_38 - .L_37)
	.align		4
.L_37:
        /*00a0*/ 	.word	index@(_ZN7cutlass13device_kernelIN5flash11enable_sm90INS1_16FlashAttnFwdSm90INS1_25CollectiveMainloopFwdSm90ILi2EN4cute5tupleIJNS5_1CILi1EEES8_S8_EEENS6_IJNS7_ILi64EEESA_SA_EEELi512ENS_6half_tEfNS_4arch4Sm90ELb0ELb1ELb1ELb1ELb0ELb1ELb1ELb0ELb0ELb1ELb0ELb0EEENS1_21CollectiveEpilogueFwdINS6_IJSA_NS7_ILi512EEESA_EEES9_SC_SE_Li256ELb1ELb1ELb0ELb0EEENS1_36VarlenDynamicPersistentTileSchedulerILi64ELi64ELi256ELi128ELb0ELb1ELb1ELb1ELb0ELb1EEEEEEEEEvNT_6ParamsE)
        /*00a4*/ 	.word	0x00000000


	//----- nvinfo : EIATTR_REGCOUNT
	.align		4
.L_38:
        /*00a8*/ 	.byte	0x04, 0x2f
        /*00aa*/ 	.short	(.L_40 - .L_39)
	.align		4
.L_39:
        /*00ac*/ 	.word	index@(_ZN7cutlass13device_kernelIN5flash11enable_sm90INS1_16FlashAttnFwdSm90INS1_25CollectiveMainloopFwdSm90ILi2EN4cute5tupleIJNS5_1CILi1EEES8_S8_EEENS6_IJNS7_ILi64EEESA_SA_EEELi512ENS_6half_tEfNS_4arch4Sm90ELb0ELb1ELb1ELb1ELb0ELb0ELb1ELb0ELb0ELb1ELb0ELb0EEENS1_21CollectiveEpilogueFwdINS6_IJSA_NS7_ILi512EEESA_EEES9_SC_SE_Li256ELb1ELb1ELb0ELb0EEENS1_36VarlenDynamicPersistentTileSchedulerILi64ELi64ELi256ELi128ELb0ELb1ELb1ELb1ELb0ELb1EEEEEEEEEvNT_6ParamsE)
        /*00b0*/ 	.word	0x00000004


	//----- nvinfo : EIATTR_FRAME_SIZE
	.align		4
.L_40:
        /*00b4*/ 	.byte	0x04, 0x11
        /*00b6*/ 	.short	(.L_42 - .L_41)
	.align		4
.L_41:
        /*00b8*/ 	.word	index@(_ZN7cutlass13device_kernelIN5flash11enable_sm90INS1_16FlashAttnFwdSm90INS1_25CollectiveMainloopFwdSm90ILi2EN4cute5tupleIJNS5_1CILi1EEES8_S8_EEENS6_IJNS7_ILi64EEESA_SA_EEELi512ENS_6half_tEfNS_4arch4Sm90ELb0ELb1ELb1ELb1ELb0ELb0ELb1ELb0ELb0ELb1ELb0ELb0EEENS1_21CollectiveEpilogueFwdINS6_IJSA_NS7_ILi512EEESA_EEES9_SC_SE_Li256ELb1ELb1ELb0ELb0EEENS1_36VarlenDynamicPersistentTileSchedulerILi64ELi64ELi256ELi128ELb0ELb1ELb1ELb1ELb0ELb1EEEEEEEEEvNT_6ParamsE)
        /*00bc*/ 	.word	0x00000000


	//----- nvinfo : EIATTR_REGCOUNT
	.align		4
.L_42:
        /*00c0*/ 	.byte	0x04, 0x2f
        /*00c2*/ 	.short	(.L_44 - .L_43)
	.align		4
.L_43:
        /*00c4*/ 	.word	index@(_ZN7cutlass13device_kernelIN5flash11enable_sm90INS1_16FlashAttnFwdSm90INS1_25CollectiveMainloopFwdSm90ILi2EN4cute5tupleIJNS5_1CILi1EEES8_S8_EEENS6_IJNS7_ILi64EEESA_SA_EEELi512ENS_6half_tEfNS_4arch4Sm90ELb0ELb1ELb1ELb1ELb0ELb1ELb0ELb0ELb0ELb1ELb0ELb0EEENS1_21CollectiveEpilogueFwdINS6_IJSA_NS7_ILi512EEESA_EEES9_SC_SE_Li256ELb1ELb1ELb0ELb0EEENS1_36VarlenDynamicPersistentTileSchedulerILi64ELi64ELi256ELi128ELb0ELb1ELb1ELb1ELb0ELb1EEEEEEEEEvNT_6ParamsE)
        /*00c8*/ 	.word	0x00000004


	//----- nvinfo : EIATTR_FRAME_SIZE
	.align		4
.L_44:
        /*00cc*/ 	.byte	0x04, 0x11
        /*00ce*/ 	.short	(.L_46 - .L_45)
	.align		4
.L_45:
        /*00d0*/ 	.word	index@(_ZN7cutlass13device_kernelIN5flash11enable_sm90INS1_16FlashAttnFwdSm90INS1_25CollectiveMainloopFwdSm90ILi2EN4cute5tupleIJNS5_1CILi1EEES8_S8_EEENS6_IJNS7_ILi64EEESA_SA_EEELi512ENS_6half_tEfNS_4arch4Sm90ELb0ELb1ELb1ELb1ELb0ELb1ELb0ELb0ELb0ELb1ELb0ELb0EEENS1_21CollectiveEpilogueFwdINS6_IJSA_NS7_ILi512EEESA_EEES9_SC_SE_Li256ELb1ELb1ELb0ELb0EEENS1_36VarlenDynamicPersistentTileSchedulerILi64ELi64ELi256ELi128ELb0ELb1ELb1ELb1ELb0ELb1EEEEEEEEEvNT_6ParamsE)
        /*00d4*/ 	.word	0x00000000


	//----- nvinfo : EIATTR_REGCOUNT
	.align		4
.L_46:
        /*00d8*/ 	.byte	0x04, 0x2f
        /*00da*/ 	.short	(.L_48 - .L_47)
	.align		4
.L_47:
        /*00dc*/ 	.word	index@(_ZN7cutlass13device_kernelIN5flash11enable_sm90INS1_16FlashAttnFwdSm90INS1_25CollectiveMainloopFwdSm90ILi2EN4cute5tupleIJNS5_1CILi1EEES8_S8_EEENS6_IJNS7_ILi64EEESA_SA_EEELi512ENS_6half_tEfNS_4arch4Sm90ELb0ELb1ELb1ELb1ELb0ELb0ELb0ELb0ELb0ELb1ELb0ELb0EEENS1_21CollectiveEpilogueFwdINS6_IJSA_NS7_ILi512EEESA_EEES9_SC_SE_Li256ELb1ELb1ELb0ELb0EEENS1_36VarlenDynamicPersistentTileSchedulerILi64ELi64ELi256ELi128ELb0ELb1ELb1ELb1ELb0ELb1EEEEEEEEEvNT_6ParamsE)
        /*00e0*/ 	.word	0x00000004


	//----- nvinfo : EIATTR_FRAME_SIZE
	.align		4
.L_48:
        /*00e4*/ 	.byte	0x04, 0x11
        /*00e6*/ 	.short	(.L_50 - .L_49)
	.align		4
.L_49:
        /*00e8*/ 	.word	index@(_ZN7cutlass13device_kernelIN5flash11enable_sm90INS1_16FlashAttnFwdSm90INS1_25CollectiveMainloopFwdSm90ILi2EN4cute5tupleIJNS5_1CILi1EEES8_S8_EEENS6_IJNS7_ILi64EEESA_SA_EEELi512ENS_6half_tEfNS_4arch4Sm90ELb0ELb1ELb1ELb1ELb0ELb0ELb0ELb0ELb0ELb1ELb0ELb0EEENS1_21CollectiveEpilogueFwdINS6_IJSA_NS7_ILi512EEESA_EEES9_SC_SE_Li256ELb1ELb1ELb0ELb0EEENS1_36VarlenDynamicPersistentTileSchedulerILi64ELi64ELi256ELi128ELb0ELb1ELb1ELb1ELb0ELb1EEEEEEEEEvNT_6ParamsE)
        /*00ec*/ 	.word	0x00000000


	//----- nvinfo : EIATTR_REGCOUNT
	.align		4
.L_50:
        /*00f0*/ 	.byte	0x04, 0x2f
        /*00f2*/ 	.short	(.L_52 - .L_51)
	.align		4
.L_51:
        /*00f4*/ 	.word	index@(_ZN7cutlass13device_kernelIN5flash11enable_sm90INS1_16FlashAttnFwdSm90INS1_25CollectiveMainloopFwdSm90ILi2EN4cute5tupleIJNS5_1CILi1EEES8_S8_EEENS6_IJNS7_ILi64EEESA_SA_EEELi512ENS_6half_tEfNS_4arch4Sm90ELb0ELb1ELb1ELb0ELb0ELb0ELb1ELb0ELb0ELb1ELb0ELb0EEENS1_21CollectiveEpilogueFwdINS6_IJSA_NS7_ILi512EEESA_EEES9_SC_SE_Li256ELb0ELb1ELb0ELb0EEENS1_30DynamicPersistentTileSchedulerILi256ELi128ELb0ELb1ELb1EEEEEEEEEvNT_6ParamsE)
        /*00f8*/ 	.word	0x00000004


	//----- nvinfo : EIATTR_FRAME_SIZE
	.align		4
.L_52:
        /*00fc*/ 	.byte	0x04, 0x11
        /*00fe*/ 	.short	(.L_54 - .L_53)
	.align		4
.L_53:
        /*0100*/ 	.word	index@(_ZN7cutlass13device_kernelIN5flash11enable_sm90INS1_16FlashAttnFwdSm90INS1_25CollectiveMainloopFwdSm90ILi2EN4cute5tupleIJNS5_1CILi1EEES8_S8_EEENS6_IJNS7_ILi64EEESA_SA_EEELi512ENS_6half_tEfNS_4arch4Sm90ELb0ELb1ELb1ELb0ELb0ELb0ELb1ELb0ELb0ELb1ELb0ELb0EEENS1_21CollectiveEpilogueFwdINS6_IJSA_NS7_ILi512EEESA_EEES9_SC_SE_Li256ELb0ELb1ELb0ELb0EEENS1_30DynamicPersistentTileSchedulerILi256ELi128ELb0ELb1ELb1EEEEEEEEEvNT_6ParamsE)
        /*0104*/ 	.word	0x00000000


	//----- nvinfo : EIATTR_REGCOUNT
	.align		4
.L_54:
        /*0108*/ 	.byte	0x04, 0x2f
        /*010a*/ 	.short	(.L_56 - .L_55)
	.align		4
.L_55:
        /*010c*/ 	.word	index@(_ZN7cutlass13device_kernelIN5flash11enable_sm90INS1_16FlashAttnFwdSm90INS1_25CollectiveMainloopFwdSm90ILi2EN4cute5tupleIJNS5_1CILi1EEES8_S8_EEENS6_IJNS7_ILi64EEESA_SA_EEELi512ENS_6half_tEfNS_4arch4Sm90ELb0ELb1ELb1ELb0ELb0ELb0ELb0ELb0ELb0ELb1ELb0ELb0EEENS1_21CollectiveEpilogueFwdINS6_IJSA_NS7_ILi512EEESA_EEES9_SC_SE_Li256ELb0ELb1ELb0ELb0EEENS1_30DynamicPersistentTileSchedulerILi256ELi128ELb0ELb1ELb1EEEEEEEEEvNT_6ParamsE)
        /*0110*/ 	.word	0x00000004


	//----- nvinfo : EIATTR_FRAME_SIZE
	.align		4
.L_56:
        /*0114*/ 	.byte	0x04, 0x11
        /*0116*/ 	.short	(.L_58 - .L_57)
	.align		4
.L_57:
        /*0118*/ 	.word	index@(_ZN7cutlass13device_kernelIN5flash11enable_sm90INS1_16FlashAttnFwdSm90INS1_25CollectiveMainloopFwdSm90ILi2EN4cute5tupleIJNS5_1CILi1EEES8_S8_EEENS6_IJNS7_ILi64EEESA_SA_EEELi512ENS_6half_tEfNS_4arch4Sm90ELb0ELb1ELb1ELb0ELb0ELb0ELb0ELb0ELb0ELb1ELb0ELb0EEENS1_21CollectiveEpilogueFwdINS6_IJSA_NS7_ILi512EEESA_EEES9_SC_SE_Li256ELb0ELb1ELb0ELb0EEENS1_30DynamicPersistentTileSchedulerILi256ELi128ELb0ELb1ELb1EEEEEEEEEvNT_6ParamsE)
        /*011c*/ 	.word	0x00000000


	//----- nvinfo : EIATTR_REGCOUNT
	.align		4
.L_58:
        /*0120*/ 	.byte	0x04, 0x2f
        /*0122*/ 	.short	(.L_60 - .L_59)
	.align		4
.L_59:
        /*0124*/ 	.word	index@(_ZN7cutlass13device_kernelIN5flash11enable_sm90INS1_16FlashAttnFwdSm90INS1_25CollectiveMainloopFwdSm90ILi2EN4cute5tupleIJNS5_1CILi1EEES8_S8_EEENS6_IJNS7_ILi64EEESA_SA_EEELi512ENS_6half_tEfNS_4arch4Sm90ELb0ELb0ELb1ELb1ELb0ELb1ELb1ELb0ELb0ELb1ELb0ELb0EEENS1_21CollectiveEpilogueFwdINS6_IJSA_NS7_ILi512EEESA_EEES9_SC_SE_Li256ELb1ELb1ELb0ELb0EEENS1_36VarlenDynamicPersistentTileSchedulerILi64ELi64ELi256ELi128ELb0ELb1ELb1ELb0ELb1ELb1EEEEEEEEEvNT_6ParamsE)
        /*0128*/ 	.word	0x00000004


	//----- nvinfo : EIATTR_FRAME_SIZE
	.align		4
.L_60:
        /*012c*/ 	.byte	0x04, 0x11
        /*012e*/ 	.short	(.L_62 - .L_61)
	.align		4
.L_61:
        /*0130*/ 	.word	index@(_ZN7cutlass13device_kernelIN5flash11enable_sm90INS1_16FlashAttnFwdSm90INS1_25CollectiveMainloopFwdSm90ILi2EN4cute5tupleIJNS5_1CILi1EEES8_S8_EEENS6_IJNS7_ILi64EEESA_SA_EEELi512ENS_6half_tEfNS_4arch4Sm90ELb0ELb0ELb1ELb1ELb0ELb1ELb1ELb0ELb0ELb1ELb0ELb0EEENS1_21CollectiveEpilogueFwdINS6_IJSA_NS7_ILi512EEESA_EEES9_SC_SE_Li256ELb1ELb1ELb0ELb0EEENS1_36VarlenDynamicPersistentTileSchedulerILi64ELi64ELi256ELi128ELb0ELb1ELb1ELb0ELb1ELb1EEEEEEEEEvNT_6ParamsE)
        /*0134*/ 	.word	0x00000000


	//----- nvinfo : EIATTR_REGCOUNT
	.align		4
.L_62:
        /*0138*/ 	.byte	0x04, 0x2f
        /*013a*/ 	.short	(.L_64 - .L_63)
	.align		4
.L_63:
        /*013c*/ 	.word	index@(_ZN7cutlass13device_kernelIN5flash11enable_sm90INS1_16FlashAttnFwdSm90INS1_25CollectiveMainloopFwdSm90ILi2EN4cute5tupleIJNS5_1CILi1EEES8_S8_EEENS6_IJNS7_ILi64EEESA_SA_EEELi512ENS_6half_tEfNS_4arch4Sm90ELb0ELb0ELb1ELb1ELb0ELb0ELb1ELb0ELb0ELb1ELb0ELb0EEENS1_21CollectiveEpilogueFwdINS6_IJSA_NS7_ILi512EEESA_EEES9_SC_SE_Li256ELb1ELb1ELb0ELb0EEENS1_36VarlenDynamicPersistentTileSchedulerILi64ELi64ELi256ELi128ELb0ELb1ELb1ELb0ELb1ELb1EEEEEEEEEvNT_6ParamsE)
        /*0140*/ 	.word	0x00000004


	//----- nvinfo : EIATTR_FRAME_SIZE
	.align		4
.L_64:
        /*0144*/ 	.byte	0x04, 0x11
        /*0146*/ 	.short	(.L_66 - .L_65)
	.align		4
.L_65:
        /*0148*/ 	.word	index@(_ZN7cutlass13device_kernelIN5flash11enable_sm90INS1_16FlashAttnFwdSm90INS1_25CollectiveMainloopFwdSm90ILi2EN4cute5tupleIJNS5_1CILi1EEES8_S8_EEENS6_IJNS7_ILi64EEESA_SA_EEELi512ENS_6half_tEfNS_4arch4Sm90ELb0ELb0ELb1ELb1ELb0ELb0ELb1ELb0ELb0ELb1ELb0ELb0EEENS1_21CollectiveEpilogueFwdINS6_IJSA_NS7_ILi512EEESA_EEES9_SC_SE_Li256ELb1ELb1ELb0ELb0EEENS1_36VarlenDynamicPersistentTileSchedulerILi64ELi64ELi256ELi128ELb0ELb1ELb1ELb0ELb1ELb1EEEEEEEEEvNT_6ParamsE)
        /*014c*/ 	.word	0x00000000


	//----- nvinfo : EIATTR_REGCOUNT
	.align		4
.L_66:
        /*0150*/ 	.byte	0x04, 0x2f
        /*0152*/ 	.short	(.L_68 - .L_67)
	.align		4
.L_67:
        /*0154*/ 	.word	index@(_ZN7cutlass13device_kernelIN5flash11enable_sm90INS1_16FlashAttnFwdSm90INS1_25CollectiveMainloopFwdSm90ILi2EN4cute5tupleIJNS5_1CILi1EEES8_S8_EEENS6_IJNS7_ILi64EEESA_SA_EEELi512ENS_6half_tEfNS_4arch4Sm90ELb0ELb0ELb1ELb1ELb0ELb1ELb0ELb0ELb0ELb1ELb0ELb0EEENS1_21CollectiveEpilogueFwdINS6_IJSA_NS7_ILi512EEESA_EEES9_SC_SE_Li256ELb1ELb1ELb0ELb0EEENS1_36VarlenDynamicPersistentTileSchedulerILi64ELi64ELi256ELi128ELb0ELb1ELb1ELb0ELb1ELb1EEEEEEEEEvNT_6ParamsE)
        /*0158*/ 	.word	0x00000004


	//----- nvinfo : EIATTR_FRAME_SIZE
	.align		4
.L_68:
        /*015c*/ 	.byte	0x04, 0x11
        /*015e*/ 	.short	(.L_70 - .L_69)
	.align		4
.L_69:
        /*0160*/ 	.word	index@(_ZN7cutlass13device_kernelIN5flash11enable_sm90INS1_16FlashAttnFwdSm90INS1_25CollectiveMainloopFwdSm90ILi2EN4cute5tupleIJNS5_1CILi1EEES8_S8_EEENS6_IJNS7_ILi64EEESA_SA_EEELi512ENS_6half_tEfNS_4arch4Sm90ELb0ELb0ELb1ELb1ELb0ELb1ELb0ELb0ELb0ELb1ELb0ELb0EEENS1_21CollectiveEpilogueFwdINS6_IJSA_NS7_ILi512EEESA_EEES9_SC_SE_Li256ELb1ELb1ELb0ELb0EEENS1_36VarlenDynamicPersistentTileSchedulerILi64ELi64ELi256ELi128ELb0ELb1ELb1ELb0ELb1ELb1EEEEEEEEEvNT_6ParamsE)
        /*0164*/ 	.word	0x00000000


	//----- nvinfo : EIATTR_REGCOUNT
	.align		4
.L_70:
        /*0168*/ 	.byte	0x04, 0x2f
        /*016a*/ 	.short	(.L_72 - .L_71)
	.align		4
.L_71:
        /*016c*/ 	.word	index@(_ZN7cutlass13device_kernelIN5flash11enable_sm90INS1_16FlashAttnFwdSm90INS1_25CollectiveMainloopFwdSm90ILi2EN4cute5tupleIJNS5_1CILi1EEES8_S8_EEENS6_IJNS7_ILi64EEESA_SA_EEELi512ENS_6half_tEfNS_4arch4Sm90ELb0ELb0ELb1ELb1ELb0ELb0ELb0ELb0ELb0ELb1ELb0ELb0EEENS1_21CollectiveEpilogueFwdINS6_IJSA_NS7_ILi512EEESA_EEES9_SC_SE_Li256ELb1ELb1ELb0ELb0EEENS1_36VarlenDynamicPersistentTileSchedulerILi64ELi64ELi256ELi128ELb0ELb1ELb1ELb0ELb1ELb1EEEEEEEEEvNT_6ParamsE)
        /*0170*/ 	.word	0x00000004


	//----- nvinfo : EIATTR_FRAME_SIZE
	.align		4
.L_72:
        /*0174*/ 	.byte	0x04, 0x11
        /*0176*/ 	.short	(.L_74 - .L_73)
	.align		4
.L_73:
        /*0178*/ 	.word	index@(_ZN7cutlass13device_kernelIN5flash11enable_sm90INS1_16FlashAttnFwdSm90INS1_25CollectiveMainloopFwdSm90ILi2EN4cute5tupleIJNS5_1CILi1EEES8_S8_EEENS6_IJNS7_ILi64EEESA_SA_EEELi512ENS_6half_tEfNS_4arch4Sm90ELb0ELb0ELb1ELb1ELb0ELb0ELb0ELb0ELb0ELb1ELb0ELb0EEENS1_21CollectiveEpilogueFwdINS6_IJSA_NS7_ILi512EEESA_EEES9_SC_SE_Li256ELb1ELb1ELb0ELb0EEENS1_36VarlenDynamicPersistentTileSchedulerILi64ELi64ELi256ELi128ELb0ELb1ELb1ELb0ELb1ELb1EEEEEEEEEvNT_6ParamsE)
        /*017c*/ 	.word	0x00000000


	//----- nvinfo : EIATTR_REGCOUNT
	.align		4
.L_74:
        /*0180*/ 	.byte	0x04, 0x2f
        /*0182*/ 	.short	(.L_76 - .L_75)
	.align		4
.L_75:
        /*0184*/ 	.word	index@(_ZN7cutlass13device_kernelIN5flash11enable_sm90INS1_16FlashAttnFwdSm90INS1_25CollectiveMainloopFwdSm90ILi2EN4cute5tupleIJNS5_1CILi1EEES8_S8_EEENS6_IJNS7_ILi64EEESA_SA_EEELi512ENS_6half_tEfNS_4arch4Sm90ELb0ELb0ELb1ELb0ELb0ELb0ELb1ELb0ELb0ELb1ELb0ELb0EEENS1_21CollectiveEpilogueFwdINS6_IJSA_NS7_ILi512EEESA_EEES9_SC_SE_Li256ELb0ELb1ELb0ELb0EEENS1_29StaticPersistentTileSchedulerILb0EEEEEEEEEvNT_6ParamsE)
        /*0188*/ 	.word	0x00000004


	//----- nvinfo : EIATTR_FRAME_SIZE
	.align		4
.L_76:
        /*018c*/ 	.byte	0x04, 0x11
        /*018e*/ 	.short	(.L_78 - .L_77)
	.align		4
.L_77:
        /*0190*/ 	.word	index@(_ZN7cutlass13device_kernelIN5flash11enable_sm90INS1_16FlashAttnFwdSm90INS1_25CollectiveMainloopFwdSm90ILi2EN4cute5tupleIJNS5_1CILi1EEES8_S8_EEENS6_IJNS7_ILi64EEESA_SA_EEELi512ENS_6half_tEfNS_4arch4Sm90ELb0ELb0ELb1ELb0ELb0ELb0ELb1ELb0ELb0ELb1ELb0ELb0EEENS1_21CollectiveEpilogueFwdINS6_IJSA_NS7_ILi512EEESA_EEES9_SC_SE_Li256ELb0ELb1ELb0ELb0EEENS1_29StaticPersistentTileSchedulerILb0EEEEEEEEEvNT_6ParamsE)
        /*0194*/ 	.word	0x00000000


	//----- nvinfo : EIATTR_REGCOUNT
	.align		4
.L_78:
        /*0198*/ 	.byte	0x04, 0x2f
        /*019a*/ 	.short	(.L_80 - .L_79)
	.align		4
.L_79:
        /*019c*/ 	.word	index@(_ZN7cutlass13device_kernelIN5flash11enable_sm90INS1_16FlashAttnFwdSm90INS1_25CollectiveMainloopFwdSm90ILi2EN4cute5tupleIJNS5_1CILi1EEES8_S8_EEENS6_IJNS7_ILi64EEESA_SA_EEELi512ENS_6half_tEfNS_4arch4Sm90ELb0ELb0ELb1ELb0ELb0ELb0ELb0ELb0ELb0ELb1ELb0ELb0EEENS1_21CollectiveEpilogueFwdINS6_IJSA_NS7_ILi512EEESA_EEES9_SC_SE_Li256ELb0ELb1ELb0ELb0EEENS1_29StaticPersistentTileSchedulerILb0EEEEEEEEEvNT_6ParamsE)
        /*01a0*/ 	.word	0x00000004


	//----- nvinfo : EIATTR_FRAME_SIZE
	.align		4
.L_80:
        /*01a4*/ 	.byte	0x04, 0x11
        /*01a6*/ 	.short	(.L_82 - .L_81)
	.align		4
.L_81:
        /*01a8*/ 	.word	index@(_ZN7cutlass13device_kernelIN5flash11enable_sm90INS1_16FlashAttnFwdSm90INS1_25CollectiveMainloopFwdSm90ILi2EN4cute5tupleIJNS5_1CILi1EEES8_S8_EEENS6_IJNS7_ILi64EEESA_SA_EEELi512ENS_6half_tEfNS_4arch4Sm90ELb0ELb0ELb1ELb0ELb0ELb0ELb0ELb0ELb0ELb1ELb0ELb0EEENS1_21CollectiveEpilogueFwdINS6_IJSA_NS7_ILi512EEESA_EEES9_SC_SE_Li256ELb0ELb1ELb0ELb0EEENS1_29StaticPersistentTileSchedulerILb0EEEEEEEEEvNT_6ParamsE)
        /*01ac*/ 	.word	0x00000000


	//----- nvinfo : EIATTR_MIN_STACK_SIZE
	.align		4
.L_82:
        /*01b0*/ 	.byte	0x04, 0x12
        /*01b2*/ 	.short	(.L_84 - .L_83)
	.align		4
.L_83:
        /*01b4*/ 	.word	index@(_ZN7cutlass13device_kernelIN5flash11enable_sm90INS1_16FlashAttnFwdSm90INS1_25CollectiveMainloopFwdSm90ILi2EN4cute5tupleIJNS5_1CILi1EEES8_S8_EEENS6_IJNS7_ILi64EEESA_SA_EEELi512ENS_6half_tEfNS_4arch4Sm90ELb0ELb0ELb1ELb0ELb0ELb0ELb0ELb0ELb0ELb1ELb0ELb0EEENS1_21CollectiveEpilogueFwdINS6_IJSA_NS7_ILi512EEESA_EEES9_SC_SE_Li256ELb0ELb1ELb0ELb0EEENS1_29StaticPersistentTileSchedulerILb0EEEEEEEEEvNT_6ParamsE)
        /*01b8*/ 	.word	0x00000000


	//----- nvinfo : EIATTR_MIN_STACK_SIZE
	.align		4
.L_84:
        /*01bc*/ 	.byte	0x04, 0x12
        /*01be*/ 	.short	(.L_86 - .L_85)
	.align		4
.L_85:
        /*01c0*/ 	.word	index@(_ZN7cutlass13device_kernelIN5flash11enable_sm90INS1_16FlashAttnFwdSm90INS1_25CollectiveMainloopFwdSm90ILi2EN4cute5tupleIJNS5_1CILi1EEES8_S8_EEENS6_IJNS7_ILi64EEESA_SA_EEELi512ENS_6half_tEfNS_4arch4Sm90ELb0ELb0ELb1ELb0ELb0ELb0ELb1ELb0ELb0ELb1ELb0ELb0EEENS1_21CollectiveEpilogueFwdINS6_IJSA_NS7_ILi512EEESA_EEES9_SC_SE_Li256ELb0ELb1ELb0ELb0EEENS1_29StaticPersistentTileSchedulerILb0EEEEEEEEEvNT_6ParamsE)
        /*01c4*/ 	.word	0x00000000


	//----- nvinfo : EIATTR_MIN_STACK_SIZE
	.align		4
.L_86:
        /*01c8*/ 	.byte	0x04, 0x12
        /*01ca*/ 	.short	(.L_88 - .L_87)
	.align		4
.L_87:
        /*01cc*/ 	.word	index@(_ZN7cutlass13device_kernelIN5flash11enable_sm90INS1_16FlashAttnFwdSm90INS1_25CollectiveMainloopFwdSm90ILi2EN4cute5tupleIJNS5_1CILi1EEES8_S8_EEENS6_IJNS7_ILi64EEESA_SA_EEELi512ENS_6half_tEfNS_4arch4Sm90ELb0ELb0ELb1ELb1ELb0ELb0ELb0ELb0ELb0ELb1ELb0ELb0EEENS1_21CollectiveEpilogueFwdINS6_IJSA_NS7_ILi512EEESA_EEES9_SC_SE_Li256ELb1ELb1ELb0ELb0EEENS1_36VarlenDynamicPersistentTileSchedulerILi64ELi64ELi256ELi128ELb0ELb1ELb1ELb0ELb1ELb1EEEEEEEEEvNT_6ParamsE)
        /*01d0*/ 	.word	0x00000000


	//----- nvinfo : EIATTR_MIN_STACK_SIZE
	.align		4
.L_88:
        /*01d4*/ 	.byte	0x04, 0x12
        /*01d6*/ 	.short	(.L_90 - .L_89)
	.align		4
.L_89:
        /*01d8*/ 	.word	index@(_ZN7cutlass13device_kernelIN5flash11enable_sm90INS1_16FlashAttnFwdSm90INS1_25CollectiveMainloopFwdSm90ILi2EN4cute5tupleIJNS5_1CILi1EEES8_S8_EEENS6_IJNS7_ILi64EEESA_SA_EEELi512ENS_6half_tEfNS_4arch4Sm90ELb0ELb0ELb1ELb1ELb0ELb1ELb0ELb0ELb0ELb1ELb0ELb0EEENS1_21CollectiveEpilogueFwdINS6_IJSA_NS7_ILi512EEESA_EEES9_SC_SE_Li256ELb1ELb1ELb0ELb0EEENS1_36VarlenDynamicPersistentTileSchedulerILi64ELi64ELi256ELi128ELb0ELb1ELb1ELb0ELb1ELb1EEEEEEEEEvNT_6ParamsE)
        /*01dc*/ 	.word	0x00000000


	//----- nvinfo : EIATTR_MIN_STACK_SIZE
	.align		4
.L_90:
        /*01e0*/ 	.byte	0x04, 0x12
        /*01e2*/ 	.short	(.L_92 - .L_91)
	.align		4
.L_91:
        /*01e4*/ 	.word	index@(_ZN7cutlass13device_kernelIN5flash11enable_sm90INS1_16FlashAttnFwdSm90INS1_25CollectiveMainloopFwdSm90ILi2EN4cute5tupleIJNS5_1CILi1EEES8_S8_EEENS6_IJNS7_ILi64EEESA_SA_EEELi512ENS_6half_tEfNS_4arch4Sm90ELb0ELb0ELb1ELb1ELb0ELb0ELb1ELb0ELb0ELb1ELb0ELb0EEENS1_21CollectiveEpilogueFwdINS6_IJSA_NS7_ILi512EEESA_EEES9_SC_SE_Li256ELb1ELb1ELb0ELb0EEENS1_36VarlenDynamicPersistentTileSchedulerILi64ELi64ELi256ELi128ELb0ELb1ELb1ELb0ELb1ELb1EEEEEEEEEvNT_6ParamsE)
        /*01e8*/ 	.word	0x00000000


	//----- nvinfo : EIATTR_MIN_STACK_SIZE
	.align		4
.L_92:
        /*01ec*/ 	.byte	0x04, 0x12
        /*01ee*/ 	.short	(.L_94 - .L_93)
	.align		4
.L_93:
        /*01f0*/ 	.word	index@(_ZN7cutlass13device_kernelIN5flash11enable_sm90INS1_16FlashAttnFwdSm90INS1_25CollectiveMainloopFwdSm90ILi2EN4cute5tupleIJNS5_1CILi1EEES8_S8_EEENS6_IJNS7_ILi64EEESA_SA_EEELi512ENS_6half_tEfNS_4arch4Sm90ELb0ELb0ELb1ELb1ELb0ELb1ELb1ELb0ELb0ELb1ELb0ELb0EEENS1_21CollectiveEpilogueFwdINS6_IJSA_NS7_ILi512EEESA_EEES9_SC_SE_Li256ELb1ELb1ELb0ELb0EEENS1_36VarlenDynamicPersistentTileSchedulerILi64ELi64ELi256ELi128ELb0ELb1ELb1ELb0ELb1ELb1EEEEEEEEEvNT_6ParamsE)
        /*01f4*/ 	.word	0x00000000


	//----- nvinfo : EIATTR_MIN_STACK_SIZE
	.align		4
.L_94:
        /*01f8*/ 	.byte	0x04, 0x12
        /*01fa*/ 	.short	(.L_96 - .L_95)
	.align		4
.L_95:
        /*01fc*/ 	.word	index@(_ZN7cutlass13device_kernelIN5flash11enable_sm90INS1_16FlashAttnFwdSm90INS1_25CollectiveMainloopFwdSm90ILi2EN4cute5tupleIJNS5_1CILi1EEES8_S8_EEENS6_IJNS7_ILi64EEESA_SA_EEELi512ENS_6half_tEfNS_4arch4Sm90ELb0ELb1ELb1ELb0ELb0ELb0ELb0ELb0ELb0ELb1ELb0ELb0EEENS1_21CollectiveEpilogueFwdINS6_IJSA_NS7_ILi512EEESA_EEES9_SC_SE_Li256ELb0ELb1ELb0ELb0EEENS1_30DynamicPersistentTileSchedulerILi256ELi128ELb0ELb1ELb1EEEEEEEEEvNT_6ParamsE)
        /*0200*/ 	.word	0x00000000


	//----- nvinfo : EIATTR_MIN_STACK_SIZE
	.align		4
.L_96:
        /*0204*/ 	.byte	0x04, 0x12
        /*0206*/ 	.short	(.L_98 - .L_97)
	.align		4
.L_97:
        /*0208*/ 	.word	index@(_ZN7cutlass13device_kernelIN5flash11enable_sm90INS1_16FlashAttnFwdSm90INS1_25CollectiveMainloopFwdSm90ILi2EN4cute5tupleIJNS5_1CILi1EEES8_S8_EEENS6_IJNS7_ILi64EEESA_SA_EEELi512ENS_6half_tEfNS_4arch4Sm90ELb0ELb1ELb1ELb0ELb0ELb0ELb1ELb0ELb0ELb1ELb0ELb0EEENS1_21CollectiveEpilogueFwdINS6_IJSA_NS7_ILi512EEESA_EEES9_SC_SE_Li256ELb0ELb1ELb0ELb0EEENS1_30DynamicPersistentTileSchedulerILi256ELi128ELb0ELb1ELb1EEEEEEEEEvNT_6ParamsE)
        /*020c*/ 	.word	0x00000000


	//----- nvinfo : EIATTR_MIN_STACK_SIZE
	.align		4
.L_98:
        /*0210*/ 	.byte	0x04, 0x12
        /*0212*/ 	.short	(.L_100 - .L_99)
	.align		4
.L_99:
        /*0214*/ 	.word	index@(_ZN7cutlass13device_kernelIN5flash11enable_sm90INS1_16FlashAttnFwdSm90INS1_25CollectiveMainloopFwdSm90ILi2EN4cute5tupleIJNS5_1CILi1EEES8_S8_EEENS6_IJNS7_ILi64EEESA_SA_EEELi512ENS_6half_tEfNS_4arch4Sm90ELb0ELb1ELb1ELb1ELb0ELb0ELb0ELb0ELb0ELb1ELb0ELb0EEENS1_21CollectiveEpilogueFwdINS6_IJSA_NS7_ILi512EEESA_EEES9_SC_SE_Li256ELb1ELb1ELb0ELb0EEENS1_36VarlenDynamicPersistentTileSchedulerILi64ELi64ELi256ELi128ELb0ELb1ELb1ELb1ELb0ELb1EEEEEEEEEvNT_6ParamsE)
        /*0218*/ 	.word	0x00000000


	//----- nvinfo : EIATTR_MIN_STACK_SIZE
	.align		4
.L_100:
        /*021c*/ 	.byte	0x04, 0x12
        /*021e*/ 	.short	(.L_102 - .L_101)
	.align		4
.L_101:
        /*0220*/ 	.word	index@(_ZN7cutlass13device_kernelIN5flash11enable_sm90INS1_16FlashAttnFwdSm90INS1_25CollectiveMainloopFwdSm90ILi2EN4cute5tupleIJNS5_1CILi1EEES8_S8_EEENS6_IJNS7_ILi64EEESA_SA_EEELi512ENS_6half_tEfNS_4arch4Sm90ELb0ELb1ELb1ELb1ELb0ELb1ELb0ELb0ELb0ELb1ELb0ELb0EEENS1_21CollectiveEpilogueFwdINS6_IJSA_NS7_ILi512EEESA_EEES9_SC_SE_Li256ELb1ELb1ELb0ELb0EEENS1_36VarlenDynamicPersistentTileSchedulerILi64ELi64ELi256ELi128ELb0ELb1ELb1ELb1ELb0ELb1EEEEEEEEEvNT_6ParamsE)
        /*0224*/ 	.word	0x00000000


	//----- nvinfo : EIATTR_MIN_STACK_SIZE
	.align		4
.L_102:
        /*0228*/ 	.byte	0x04, 0x12
        /*022a*/ 	.short	(.L_104 - .L_103)
	.align		4
.L_103:
        /*022c*/ 	.word	index@(_ZN7cutlass13device_kernelIN5flash11enable_sm90INS1_16FlashAttnFwdSm90INS1_25CollectiveMainloopFwdSm90ILi2EN4cute5tupleIJNS5_1CILi1EEES8_S8_EEENS6_IJNS7_ILi64EEESA_SA_EEELi512ENS_6half_tEfNS_4arch4Sm90ELb0ELb1ELb1ELb1ELb0ELb0ELb1ELb0ELb0ELb1ELb0ELb0EEENS1_21CollectiveEpilogueFwdINS6_IJSA_NS7_ILi512EEESA_EEES9_SC_SE_Li256ELb1ELb1ELb0ELb0EEENS1_36VarlenDynamicPersistentTileSchedulerILi64ELi64ELi256ELi128ELb0ELb1ELb1ELb1ELb0ELb1EEEEEEEEEvNT_6ParamsE)
        /*0230*/ 	.word	0x00000000


	//----- nvinfo : EIATTR_MIN_STACK_SIZE
	.align		4
.L_104:
        /*0234*/ 	.byte	0x04, 0x12
        /*0236*/ 	.short	(.L_106 - .L_105)
	.align		4
.L_105:
        /*0238*/ 	.word	index@(_ZN7cutlass13device_kernelIN5flash11enable_sm90INS1_16FlashAttnFwdSm90INS1_25CollectiveMainloopFwdSm90ILi2EN4cute5tupleIJNS5_1CILi1EEES8_S8_EEENS6_IJNS7_ILi64EEESA_SA_EEELi512ENS_6half_tEfNS_4arch4Sm90ELb0ELb1ELb1ELb1ELb0ELb1ELb1ELb0ELb0ELb1ELb0ELb0EEENS1_21CollectiveEpilogueFwdINS6_IJSA_NS7_ILi512EEESA_EEES9_SC_SE_Li256ELb1ELb1ELb0ELb0EEENS1_36VarlenDynamicPersistentTileSchedulerILi64ELi64ELi256ELi128ELb0ELb1ELb1ELb1ELb0ELb1EEEEEEEEEvNT_6ParamsE)
        /*023c*/ 	.word	0x00000000


	//----- nvinfo : EIATTR_MIN_STACK_SIZE
	.align		4
.L_106:
        /*0240*/ 	.byte	0x04, 0x12
        /*0242*/ 	.short	(.L_108 - .L_107)
	.align		4
.L_107:
        /*0244*/ 	.word	index@(_ZN7cutlass13device_kernelIN5flash11enable_sm90INS1_16FlashAttnFwdSm90INS1_25CollectiveMainloopFwdSm90ILi2EN4cute5tupleIJNS5_1CILi1EEES8_S8_EEENS6_IJNS7_ILi64EEESA_SA_EEELi512ENS_6half_tEfNS_4arch4Sm90ELb1ELb0ELb1ELb0ELb0ELb0ELb0ELb0ELb0ELb1ELb0ELb0EEENS1_21CollectiveEpilogueFwdINS6_IJSA_NS7_ILi512EEESA_EEES9_SC_SE_Li256ELb0ELb1ELb0ELb0EEENS1_30DynamicPersistentTileSchedulerILi256ELi128ELb0ELb1ELb1EEEEEEEEEvNT_6ParamsE)
        /*0248*/ 	.word	0x00000000


	//----- nvinfo : EIATTR_MIN_STACK_SIZE
	.align		4
.L_108:
        /*024c*/ 	.byte	0x04, 0x12
        /*024e*/ 	.short	(.L_110 - .L_109)
	.align		4
.L_109:
        /*0250*/ 	.word	index@(_ZN7cutlass13device_kernelIN5flash11enable_sm90INS1_16FlashAttnFwdSm90INS1_25CollectiveMainloopFwdSm90ILi2EN4cute5tupleIJNS5_1CILi1EEES8_S8_EEENS6_IJNS7_ILi64EEESA_SA_EEELi512ENS_6half_tEfNS_4arch4Sm90ELb1ELb0ELb1ELb0ELb0ELb0ELb1ELb0ELb0ELb1ELb0ELb0EEENS1_21CollectiveEpilogueFwdINS6_IJSA_NS7_ILi512EEESA_EEES9_SC_SE_Li256ELb0ELb1ELb0ELb0EEENS1_30DynamicPersistentTileSchedulerILi256ELi128ELb0ELb1ELb1EEEEEEEEEvNT_6ParamsE)
        /*0254*/ 	.word	0x00000000


	//----- nvinfo : EIATTR_MIN_STACK_SIZE
	.align		4
.L_110:
        /*0258*/ 	.byte	0x04, 0x12
        /*025a*/ 	.short	(.L_112 - .L_111)
	.align		4
.L_111:
        /*025c*/ 	.word	index@(_ZN7cutlass13device_kernelIN5flash11enable_sm90INS1_16FlashAttnFwdSm90INS1_25CollectiveMainloopFwdSm90ILi2EN4cute5tupleIJNS5_1CILi1EEES8_S8_EEENS6_IJNS7_ILi64EEESA_SA_EEELi512ENS_6half_tEfNS_4arch4Sm90ELb1ELb0ELb1ELb1ELb0ELb0ELb0ELb0ELb0ELb1ELb0ELb0EEENS1_21CollectiveEpilogueFwdINS6_IJSA_NS7_ILi512EEESA_EEES9_SC_SE_Li256ELb1ELb1ELb0ELb0EEENS1_36VarlenDynamicPersistentTileSchedulerILi64ELi64ELi256ELi128ELb0ELb1ELb1ELb1ELb1ELb1EEEEEEEEEvNT_6ParamsE)
        /*0260*/ 	.word	0x00000000


	//----- nvinfo : EIATTR_MIN_STACK_SIZE
	.align		4
.L_112:
        /*0264*/ 	.byte	0x04, 0x12
        /*0266*/ 	.short	(.L_114 - .L_113)
	.align		4
.L_113:
        /*0268*/ 	.word	index@(_ZN7cutlass13device_kernelIN5flash11enable_sm90INS1_16FlashAttnFwdSm90INS1_25CollectiveMainloopFwdSm90ILi2EN4cute5tupleIJNS5_1CILi1EEES8_S8_EEENS6_IJNS7_ILi64EEESA_SA_EEELi512ENS_6half_tEfNS_4arch4Sm90ELb1ELb0ELb1ELb1ELb0ELb1ELb0ELb0ELb0ELb1ELb0ELb0EEENS1_21CollectiveEpilogueFwdINS6_IJSA_NS7_ILi512EEESA_EEES9_SC_SE_Li256ELb1ELb1ELb0ELb0EEENS1_36VarlenDynamicPersistentTileSchedulerILi64ELi64ELi256ELi128ELb0ELb1ELb1ELb1ELb1ELb1EEEEEEEEEvNT_6ParamsE)
        /*026c*/ 	.word	0x00000000


	//----- nvinfo : EIATTR_MIN_STACK_SIZE
	.align		4
.L_114:
        /*0270*/ 	.byte	0x04, 0x12
        /*0272*/ 	.short	(.L_116 - .L_115)
	.align		4
.L_115:
        /*0274*/ 	.word	index@(_ZN7cutlass13device_kernelIN5flash11enable_sm90INS1_16FlashAttnFwdSm90INS1_25CollectiveMainloopFwdSm90ILi2EN4cute5tupleIJNS5_1CILi1EEES8_S8_EEENS6_IJNS7_ILi64EEESA_SA_EEELi512ENS_6half_tEfNS_4arch4Sm90ELb1ELb0ELb1ELb1ELb0ELb0ELb1ELb0ELb0ELb1ELb0ELb0EEENS1_21CollectiveEpilogueFwdINS6_IJSA_NS7_ILi512EEESA_EEES9_SC_SE_Li256ELb1ELb1ELb0ELb0EEENS1_36VarlenDynamicPersistentTileSchedulerILi64ELi64ELi256ELi128ELb0ELb1ELb1ELb1ELb1ELb1EEEEEEEEEvNT_6ParamsE)
        /*0278*/ 	.word	0x00000000


	//----- nvinfo : EIATTR_MIN_STACK_SIZE
	.align		4
.L_116:
        /*027c*/ 	.byte	0x04, 0x12
        /*027e*/ 	.short	(.L_118 - .L_117)
	.align		4
.L_117:
        /*0280*/ 	.word	index@(_ZN7cutlass13device_kernelIN5flash11enable_sm90INS1_16FlashAttnFwdSm90INS1_25CollectiveMainloopFwdSm90ILi2EN4cute5tupleIJNS5_1CILi1EEES8_S8_EEENS6_IJNS7_ILi64EEESA_SA_EEELi512ENS_6half_tEfNS_4arch4Sm90ELb1ELb0ELb1ELb1ELb0ELb1ELb1ELb0ELb0ELb1ELb0ELb0EEENS1_21CollectiveEpilogueFwdINS6_IJSA_NS7_ILi512EEESA_EEES9_SC_SE_Li256ELb1ELb1ELb0ELb0EEENS1_36VarlenDynamicPersistentTileSchedulerILi64ELi64ELi256ELi128ELb0ELb1ELb1ELb1ELb1ELb1EEEEEEEEEvNT_6ParamsE)
        /*0284*/ 	.word	0x00000000
.L_118:


//--------------------- .nv.compat                --------------------------
	.section	.nv.compat,"",@"SHT_CUDA_COMPAT_INFO"
	.align	4
        /*0000*/ 	.byte	0x02, 0x09, 0x01, 0x00, 0x02, 0x02, 0x01, 0x00, 0x02, 0x05, 0x05, 0x00, 0x03, 0x07, 0x01, 0x01
        /*0010*/ 	.byte	0x02, 0x03, 0x00, 0x00, 0x02, 0x06, 0x01, 0x00, 0x04, 0x0b, 0x08, 0x00, 0x09, 0x00, 0x00, 0x00
        /*0020*/ 	.byte	0x00, 0x00, 0x00, 0x00


//--------------------- .nv.info._ZN7cutlass13device_kernelIN5flash11enable_sm90INS1_16FlashAttnFwdSm90INS1_25CollectiveMainloopFwdSm90ILi2EN4cute5tupleIJNS5_1CILi1EEES8_S8_EEENS6_IJNS7_ILi64EEESA_SA_EEELi512ENS_6half_tEfNS_4arch4Sm90ELb0ELb0ELb1ELb0ELb0ELb0ELb0ELb0ELb0ELb1ELb0ELb0EEENS1_21CollectiveEpilogueFwdINS6_IJSA_NS7_ILi512EEESA_EEES9_SC_SE_Li256ELb0ELb1ELb0ELb0EEENS1_29StaticPersistentTileSchedulerILb0EEEEEEEEEvNT_6ParamsE --------------------------
	.section	.nv.info._ZN7cutlass13device_kernelIN5flash11enable_sm90INS1_16FlashAttnFwdSm90INS1_25CollectiveMainloopFwdSm90ILi2EN4cute5tupleIJNS5_1CILi1EEES8_S8_EEENS6_IJNS7_ILi64EEESA_SA_EEELi512ENS_6half_tEfNS_4arch4Sm90ELb0ELb0ELb1ELb0ELb0ELb0ELb0ELb0ELb0ELb1ELb0ELb0EEENS1_21CollectiveEpilogueFwdINS6_IJSA_NS7_ILi512EEESA_EEES9_SC_SE_Li256ELb0ELb1ELb0ELb0EEENS1_29StaticPersistentTileSchedulerILb0EEEEEEEEEvNT_6ParamsE,"",@"SHT_CUDA_INFO"
	.sectionflags	@""
	.align	4


	//----- nvinfo : EIATTR_CUDA_API_VERSION
	.align		4
        /*0000*/ 	.byte	0x04, 0x37
        /*0002*/ 	.short	(.L_120 - .L_119)
.L_119:
        /*0004*/ 	.word	0x00000082


	//----- nvinfo : EIATTR_KPARAM_INFO
	.align		4
.L_120:
        /*0008*/ 	.byte	0x04, 0x17
        /*000a*/ 	.short	(.L_122 - .L_121)
.L_121:
        /*000c*/ 	.word	0x00000000
        /*0010*/ 	.short	0x0000
        /*0012*/ 	.short	0x0000
        /*0014*/ 	.byte	0x00, 0xf0, 0x01, 0x28


	//----- nvinfo : EIATTR_SPARSE_MMA_MASK
	.align		4
.L_122:
        /*0018*/ 	.byte	0x03, 0x50
        /*001a*/ 	.short	0x0000


	//----- nvinfo : EIATTR_MAXREG_COUNT
	.align		4
        /*001c*/ 	.byte	0x03, 0x1b
        /*001e*/ 	.short	0x00a8


	//----- nvinfo : EIATTR_MERCURY_ISA_VERSION
	.align		4
        /*0020*/ 	.byte	0x03, 0x5f
        /*0022*/ 	.short	0x0101


	//----- nvinfo : EIATTR_VRC_CTA_INIT_COUNT
	.align		4
        /*0024*/ 	.byte	0x02, 0x4a
	.zero		1
	.zero		1


	//----- nvinfo : EIATTR_EXIT_INSTR_OFFSETS
	.align		4
        /*0028*/ 	.byte	0x04, 0x1c
        /*002a*/ 	.short	(.L_124 - .L_123)


	//   ....[0]....
.L_123:
        /*002c*/ 	.word	0x00000010


	//----- nvinfo : EIATTR_MAX_THREADS
	.align		4
.L_124:
        /*0030*/ 	.byte	0x04, 0x05
        /*0032*/ 	.short	(.L_126 - .L_125)
.L_125:
        /*0034*/ 	.word	0x00000180
        /*0038*/ 	.word	0x00000001
        /*003c*/ 	.word	0x00000001


	//----- nvinfo : EIATTR_CBANK_PARAM_SIZE
	.align		4
.L_126:
        /*0040*/ 	.byte	0x03, 0x19
        /*0042*/ 	.short	0x0a00


	//----- nvinfo : EIATTR_PARAM_CBANK
	.align		4
        /*0044*/ 	.byte	0x04, 0x0a
        /*0046*/ 	.short	(.L_128 - .L_127)
	.align		4
.L_127:
        /*0048*/ 	.word	index@(.nv.constant0._ZN7cutlass13device_kernelIN5flash11enable_sm90INS1_16FlashAttnFwdSm90INS1_25CollectiveMainloopFwdSm90ILi2EN4cute5tupleIJNS5_1CILi1EEES8_S8_EEENS6_IJNS7_ILi64EEESA_SA_EEELi512ENS_6half_tEfNS_4arch4Sm90ELb0ELb0ELb1ELb0ELb0ELb0ELb0ELb0ELb0ELb1ELb0ELb0EEENS1_21CollectiveEpilogueFwdINS6_IJSA_NS7_ILi512EEESA_EEES9_SC_SE_Li256ELb0ELb1ELb0ELb0EEENS1_29StaticPersistentTileSchedulerILb0EEEEEEEEEvNT_6ParamsE)
        /*004c*/ 	.short	0x0380
        /*004e*/ 	.short	0x0a00


	//----- nvinfo : EIATTR_SW_WAR
	.align		4
.L_128:
        /*0050*/ 	.byte	0x04, 0x36
        /*0052*/ 	.short	(.L_130 - .L_129)
.L_129:
        /*0054*/ 	.word	0x00000008
.L_130:


//--------------------- .nv.info._ZN7cutlass13device_kernelIN5flash11enable_sm90INS1_16FlashAttnFwdSm90INS1_25CollectiveMainloopFwdSm90ILi2EN4cute5tupleIJNS5_1CILi1EEES8_S8_EEENS6_IJNS7_ILi64EEESA_SA_EEELi512ENS_6half_tEfNS_4arch4Sm90ELb0ELb0ELb1ELb0ELb0ELb0ELb1ELb0ELb0ELb1ELb0ELb0EEENS1_21CollectiveEpilogueFwdINS6_IJSA_NS7_ILi512EEESA_EEES9_SC_SE_Li256ELb0ELb1ELb0ELb0EEENS1_29StaticPersistentTileSchedulerILb0EEEEEEEEEvNT_6ParamsE --------------------------
	.section	.nv.info._ZN7cutlass13device_kernelIN5flash11enable_sm90INS1_16FlashAttnFwdSm90INS1_25CollectiveMainloopFwdSm90ILi2EN4cute5tupleIJNS5_1CILi1EEES8_S8_EEENS6_IJNS7_ILi64EEESA_SA_EEELi512ENS_6half_tEfNS_4arch4Sm90ELb0ELb0ELb1ELb0ELb0ELb0ELb1ELb0ELb0ELb1ELb0ELb0EEENS1_21CollectiveEpilogueFwdINS6_IJSA_NS7_ILi512EEESA_EEES9_SC_SE_Li256ELb0ELb1ELb0ELb0EEENS1_29StaticPersistentTileSchedulerILb0EEEEEEEEEvNT_6ParamsE,"",@"SHT_CUDA_INFO"
	.sectionflags	@""
	.align	4


	//----- nvinfo : EIATTR_CUDA_API_VERSION
	.align		4
        /*0000*/ 	.byte	0x04, 0x37
        /*0002*/ 	.short	(.L_132 - .L_131)
.L_131:
        /*0004*/ 	.word	0x00000082


	//----- nvinfo : EIATTR_KPARAM_INFO
	.align		4
.L_132:
        /*0008*/ 	.byte	0x04, 0x17
        /*000a*/ 	.short	(.L_134 - .L_133)
.L_133:
        /*000c*/ 	.word	0x00000000
        /*0010*/ 	.short	0x0000
        /*0012*/ 	.short	0x0000
        /*0014*/ 	.byte	0x00, 0xf0, 0x01, 0x2c


	//----- nvinfo : EIATTR_SPARSE_MMA_MASK
	.align		4
.L_134:
        /*0018*/ 	.byte	0x03, 0x50
        /*001a*/ 	.short	0x0000


	//----- nvinfo : EIATTR_MAXREG_COUNT
	.align		4
        /*001c*/ 	.byte	0x03, 0x1b
        /*001e*/ 	.short	0x00a8


	//----- nvinfo : EIATTR_MERCURY_ISA_VERSION
	.align		4
        /*0020*/ 	.byte	0x03, 0x5f
        /*0022*/ 	.short	0x0101


	//----- nvinfo : EIATTR_VRC_CTA_INIT_COUNT
	.align		4
        /*0024*/ 	.byte	0x02, 0x4a
	.zero		1
	.zero		1


	//----- nvinfo : EIATTR_EXIT_INSTR_OFFSETS
	.align		4
        /*0028*/ 	.byte	0x04, 0x1c
        /*002a*/ 	.short	(.L_136 - .L_135)


	//   ....[0]....
.L_135:
        /*002c*/ 	.word	0x00000010


	//----- nvinfo : EIATTR_MAX_THREADS
	.align		4
.L_136:
        /*0030*/ 	.byte	0x04, 0x05
        /*0032*/ 	.short	(.L_138 - .L_137)
.L_137:
        /*0034*/ 	.word	0x00000180
        /*0038*/ 	.word	0x00000001
        /*003c*/ 	.word	0x00000001


	//----- nvinfo : EIATTR_CBANK_PARAM_SIZE
	.align		4
.L_138:
        /*0040*/ 	.byte	0x03, 0x19
        /*0042*/ 	.short	0x0b00


	//----- nvinfo : EIATTR_PARAM_CBANK
	.align		4
        /*0044*/ 	.byte	0x04, 0x0a
        /*0046*/ 	.short	(.L_140 - .L_139)
	.align		4
.L_139:
        /*0048*/ 	.word	index@(.nv.constant0._ZN7cutlass13device_kernelIN5flash11enable_sm90INS1_16FlashAttnFwdSm90INS1_25CollectiveMainloopFwdSm90ILi2EN4cute5tupleIJNS5_1CILi1EEES8_S8_EEENS6_IJNS7_ILi64EEESA_SA_EEELi512ENS_6half_tEfNS_4arch4Sm90ELb0ELb0ELb1ELb0ELb0ELb0ELb1ELb0ELb0ELb1ELb0ELb0EEENS1_21CollectiveEpilogueFwdINS6_IJSA_NS7_ILi512EEESA_EEES9_SC_SE_Li256ELb0ELb1ELb0ELb0EEENS1_29StaticPersistentTileSchedulerILb0EEEEEEEEEvNT_6ParamsE)
        /*004c*/ 	.short	0x0380
        /*004e*/ 	.short	0x0b00


	//----- nvinfo : EIATTR_SW_WAR
	.align		4
.L_140:
        /*0050*/ 	.byte	0x04, 0x36
        /*0052*/ 	.short	(.L_142 - .L_141)
.L_141:
        /*0054*/ 	.word	0x00000008
.L_142:


//--------------------- .nv.info._ZN7cutlass13device_kernelIN5flash11enable_sm90INS1_16FlashAttnFwdSm90INS1_25CollectiveMainloopFwdSm90ILi2EN4cute5tupleIJNS5_1CILi1EEES8_S8_EEENS6_IJNS7_ILi64EEESA_SA_EEELi512ENS_6half_tEfNS_4arch4Sm90ELb0ELb0ELb1ELb1ELb0ELb0ELb0ELb0ELb0ELb1ELb0ELb0EEENS1_21CollectiveEpilogueFwdINS6_IJSA_NS7_ILi512EEESA_EEES9_SC_SE_Li256ELb1ELb1ELb0ELb0EEENS1_36VarlenDynamicPersistentTileSchedulerILi64ELi64ELi256ELi128ELb0ELb1ELb1ELb0ELb1ELb1EEEEEEEEEvNT_6ParamsE --------------------------
	.section	.nv.info._ZN7cutlass13device_kernelIN5flash11enable_sm90INS1_16FlashAttnFwdSm90INS1_25CollectiveMainloopFwdSm90ILi2EN4cute5tupleIJNS5_1CILi1EEES8_S8_EEENS6_IJNS7_ILi64EEESA_SA_EEELi512ENS_6half_tEfNS_4arch4Sm90ELb0ELb0ELb1ELb1ELb0ELb0ELb0ELb0ELb0ELb1ELb0ELb0EEENS1_21CollectiveEpilogueFwdINS6_IJSA_NS7_ILi512EEESA_EEES9_SC_SE_Li256ELb1ELb1ELb0ELb0EEENS1_36VarlenDynamicPersistentTileSchedulerILi64ELi64ELi256ELi128ELb0ELb1ELb1ELb0ELb1ELb1EEEEEEEEEvNT_6ParamsE,"",@"SHT_CUDA_INFO"
	.sectionflags	@""
	.align	4


	//----- nvinfo : EIATTR_CUDA_API_VERSION
	.align		4
        /*0000*/ 	.byte	0x04, 0x37
        /*0002*/ 	.short	(.L_144 - .L_143)
.L_143:
        /*0004*/ 	.word	0x00000082


	//----- nvinfo : EIATTR_KPARAM_INFO
	.align		4
.L_144:
        /*0008*/ 	.byte	0x04, 0x17
        /*000a*/ 	.short	(.L_146 - .L_145)
.L_145:
        /*000c*/ 	.word	0x00000000
        /*0010*/ 	.short	0x0000
        /*0012*/ 	.short	0x0000
        /*0014*/ 	.byte	0x00, 0xf0, 0x01, 0x2a


	//----- nvinfo : EIATTR_SPARSE_MMA_MASK
	.align		4
.L_146:
        /*0018*/ 	.byte	0x03, 0x50
        /*001a*/ 	.short	0x0000


	//----- nvinfo : EIATTR_MAXREG_COUNT
	.align		4
        /*001c*/ 	.byte	0x03, 0x1b
        /*001e*/ 	.short	0x00a8


	//----- nvinfo : EIATTR_MERCURY_ISA_VERSION
	.align		4
        /*0020*/ 	.byte	0x03, 0x5f
        /*0022*/ 	.short	0x0101


	//----- nvinfo : EIATTR_VRC_CTA_INIT_COUNT
	.align		4
        /*0024*/ 	.byte	0x02, 0x4a
	.zero		1
	.zero		1


	//----- nvinfo : EIATTR_EXIT_INSTR_OFFSETS
	.align		4
        /*0028*/ 	.byte	0x04, 0x1c
        /*002a*/ 	.short	(.L_148 - .L_147)


	//   ....[0]....
.L_147:
        /*002c*/ 	.word	0x00000010


	//----- nvinfo : EIATTR_MAX_THREADS
	.align		4
.L_148:
        /*0030*/ 	.byte	0x04, 0x05
        /*0032*/ 	.short	(.L_150 - .L_149)
.L_149:
        /*0034*/ 	.word	0x00000180
        /*0038*/ 	.word	0x00000001
        /*003c*/ 	.word	0x00000001


	//----- nvinfo : EIATTR_CBANK_PARAM_SIZE
	.align		4
.L_150:
        /*0040*/ 	.byte	0x03, 0x19
        /*0042*/ 	.short	0x0a80


	//----- nvinfo : EIATTR_PARAM_CBANK
	.align		4
        /*0044*/ 	.byte	0x04, 0x0a
        /*0046*/ 	.short	(.L_152 - .L_151)
	.align		4
.L_151:
        /*0048*/ 	.word	index@(.nv.constant0._ZN7cutlass13device_kernelIN5flash11enable_sm90INS1_16FlashAttnFwdSm90INS1_25CollectiveMainloopFwdSm90ILi2EN4cute5tupleIJNS5_1CILi1EEES8_S8_EEENS6_IJNS7_ILi64EEESA_SA_EEELi512ENS_6half_tEfNS_4arch4Sm90ELb0ELb0ELb1ELb1ELb0ELb0ELb0ELb0ELb0ELb1ELb0ELb0EEENS1_21CollectiveEpilogueFwdINS6_IJSA_NS7_ILi512EEESA_EEES9_SC_SE_Li256ELb1ELb1ELb0ELb0EEENS1_36VarlenDynamicPersistentTileSchedulerILi64ELi64ELi256ELi128ELb0ELb1ELb1ELb0ELb1ELb1EEEEEEEEEvNT_6ParamsE)
        /*004c*/ 	.short	0x0380
        /*004e*/ 	.short	0x0a80


	//----- nvinfo : EIATTR_SW_WAR
	.align		4
.L_152:
        /*0050*/ 	.byte	0x04, 0x36
        /*0052*/ 	.short	(.L_154 - .L_153)
.L_153:
        /*0054*/ 	.word	0x00000008
.L_154:


//--------------------- .nv.info._ZN7cutlass13device_kernelIN5flash11enable_sm90INS1_16FlashAttnFwdSm90INS1_25CollectiveMainloopFwdSm90ILi2EN4cute5tupleIJNS5_1CILi1EEES8_S8_EEENS6_IJNS7_ILi64EEESA_SA_EEELi512ENS_6half_tEfNS_4arch4Sm90ELb0ELb0ELb1ELb1ELb0ELb1ELb0ELb0ELb0ELb1ELb0ELb0EEENS1_21CollectiveEpilogueFwdINS6_IJSA_NS7_ILi512EEESA_EEES9_SC_SE_Li256ELb1ELb1ELb0ELb0EEENS1_36VarlenDynamicPersistentTileSchedulerILi64ELi64ELi256ELi128ELb0ELb1ELb1ELb0ELb1ELb1EEEEEEEEEvNT_6ParamsE --------------------------
	.section	.nv.info._ZN7cutlass13device_kernelIN5flash11enable_sm90INS1_16FlashAttnFwdSm90INS1_25CollectiveMainloopFwdSm90ILi2EN4cute5tupleIJNS5_1CILi1EEES8_S8_EEENS6_IJNS7_ILi64EEESA_SA_EEELi512ENS_6half_tEfNS_4arch4Sm90ELb0ELb0ELb1ELb1ELb0ELb1ELb0ELb0ELb0ELb1ELb0ELb0EEENS1_21CollectiveEpilogueFwdINS6_IJSA_NS7_ILi512EEESA_EEES9_SC_SE_Li256ELb1ELb1ELb0ELb0EEENS1_36VarlenDynamicPersistentTileSchedulerILi64ELi64ELi256ELi128ELb0ELb1ELb1ELb0ELb1ELb1EEEEEEEEEvNT_6ParamsE,"",@"SHT_CUDA_INFO"
	.sectionflags	@""
	.align	4


	//----- nvinfo : EIATTR_CUDA_API_VERSION
	.align		4
        /*0000*/ 	.byte	0x04, 0x37
        /*0002*/ 	.short	(.L_156 - .L_155)
.L_155:
        /*0004*/ 	.word	0x00000082


	//----- nvinfo : EIATTR_KPARAM_INFO
	.align		4
.L_156:
        /*0008*/ 	.byte	0x04, 0x17
        /*000a*/ 	.short	(.L_158 - .L_157)
.L_157:
        /*000c*/ 	.word	0x00000000
        /*0010*/ 	.short	0x0000
        /*0012*/ 	.short	0x0000
        /*0014*/ 	.byte	0x00, 0xf0, 0x01, 0x2a


	//----- nvinfo : EIATTR_SPARSE_MMA_MASK
	.align		4
.L_158:
        /*0018*/ 	.byte	0x03, 0x50
        /*001a*/ 	.short	0x0000


	//----- nvinfo : EIATTR_MAXREG_COUNT
	.align		4
        /*001c*/ 	.byte	0x03, 0x1b
        /*001e*/ 	.short	0x00a8


	//----- nvinfo : EIATTR_MERCURY_ISA_VERSION
	.align		4
        /*0020*/ 	.byte	0x03, 0x5f
        /*0022*/ 	.short	0x0101


	//----- nvinfo : EIATTR_VRC_CTA_INIT_COUNT
	.align		4
        /*0024*/ 	.byte	0x02, 0x4a
	.zero		1
	.zero		1


	//----- nvinfo : EIATTR_EXIT_INSTR_OFFSETS
	.align		4
        /*0028*/ 	.byte	0x04, 0x1c
        /*002a*/ 	.short	(.L_160 - .L_159)


	//   ....[0]....
.L_159:
        /*002c*/ 	.word	0x00000010


	//----- nvinfo : EIATTR_MAX_THREADS
	.align		4
.L_160:
        /*0030*/ 	.byte	0x04, 0x05
        /*0032*/ 	.short	(.L_162 - .L_161)
.L_161:
        /*0034*/ 	.word	0x00000180
        /*0038*/ 	.word	0x00000001
        /*003c*/ 	.word	0x00000001


	//----- nvinfo : EIATTR_CBANK_PARAM_SIZE
	.align		4
.L_162:
        /*0040*/ 	.byte	0x03, 0x19
        /*0042*/ 	.short	0x0a80


	//----- nvinfo : EIATTR_PARAM_CBANK
	.align		4
        /*0044*/ 	.byte	0x04, 0x0a
        /*0046*/ 	.short	(.L_164 - .L_163)
	.align		4
.L_163:
        /*0048*/ 	.word	index@(.nv.constant0._ZN7cutlass13device_kernelIN5flash11enable_sm90INS1_16FlashAttnFwdSm90INS1_25CollectiveMainloopFwdSm90ILi2EN4cute5tupleIJNS5_1CILi1EEES8_S8_EEENS6_IJNS7_ILi64EEESA_SA_EEELi512ENS_6half_tEfNS_4arch4Sm90ELb0ELb0ELb1ELb1ELb0ELb1ELb0ELb0ELb0ELb1ELb0ELb0EEENS1_21CollectiveEpilogueFwdINS6_IJSA_NS7_ILi512EEESA_EEES9_SC_SE_Li256ELb1ELb1ELb0ELb0EEENS1_36VarlenDynamicPersistentTileSchedulerILi64ELi64ELi256ELi128ELb0ELb1ELb1ELb0ELb1ELb1EEEEEEEEEvNT_6ParamsE)
        /*004c*/ 	.short	0x0380
        /*004e*/ 	.short	0x0a80


	//----- nvinfo : EIATTR_SW_WAR
	.align		4
.L_164:
        /*0050*/ 	.byte	0x04, 0x36
        /*0052*/ 	.short	(.L_166 - .L_165)
.L_165:
        /*0054*/ 	.word	0x00000008
.L_166:


//--------------------- .nv.info._ZN7cutlass13device_kernelIN5flash11enable_sm90INS1_16FlashAttnFwdSm90INS1_25CollectiveMainloopFwdSm90ILi2EN4cute5tupleIJNS5_1CILi1EEES8_S8_EEENS6_IJNS7_ILi64EEESA_SA_EEELi512ENS_6half_tEfNS_4arch4Sm90ELb0ELb0ELb1ELb1ELb0ELb0ELb1ELb0ELb0ELb1ELb0ELb0EEENS1_21CollectiveEpilogueFwdINS6_IJSA_NS7_ILi512EEESA_EEES9_SC_SE_Li256ELb1ELb1ELb0ELb0EEENS1_36VarlenDynamicPersistentTileSchedulerILi64ELi64ELi256ELi128ELb0ELb1ELb1ELb0ELb1ELb1EEEEEEEEEvNT_6ParamsE --------------------------
	.section	.nv.info._ZN7cutlass13device_kernelIN5flash11enable_sm90INS1_16FlashAttnFwdSm90INS1_25CollectiveMainloopFwdSm90ILi2EN4cute5tupleIJNS5_1CILi1EEES8_S8_EEENS6_IJNS7_ILi64EEESA_SA_EEELi512ENS_6half_tEfNS_4arch4Sm90ELb0ELb0ELb1ELb1ELb0ELb0ELb1ELb0ELb0ELb1ELb0ELb0EEENS1_21CollectiveEpilogueFwdINS6_IJSA_NS7_ILi512EEESA_EEES9_SC_SE_Li256ELb1ELb1ELb0ELb0EEENS1_36VarlenDynamicPersistentTileSchedulerILi64ELi64ELi256ELi128ELb0ELb1ELb1ELb0ELb1ELb1EEEEEEEEEvNT_6ParamsE,"",@"SHT_CUDA_INFO"
	.sectionflags	@""
	.align	4


	//----- nvinfo : EIATTR_CUDA_API_VERSION
	.align		4
        /*0000*/ 	.byte	0x04, 0x37
        /*0002*/ 	.short	(.L_168 - .L_167)
.L_167:
        /*0004*/ 	.word	0x00000082


	//----- nvinfo : EIATTR_KPARAM_INFO
	.align		4
.L_168:
        /*0008*/ 	.byte	0x04, 0x17
        /*000a*/ 	.short	(.L_170 - .L_169)
.L_169:
        /*000c*/ 	.word	0x00000000
        /*0010*/ 	.short	0x0000
        /*0012*/ 	.short	0x0000
        /*0014*/ 	.byte	0x00, 0xf0, 0x01, 0x2e


	//----- nvinfo : EIATTR_SPARSE_MMA_MASK
	.align		4
.L_170:
        /*0018*/ 	.byte	0x03, 0x50
        /*001a*/ 	.short	0x0000


	//----- nvinfo : EIATTR_MAXREG_COUNT
	.align		4
        /*001c*/ 	.byte	0x03, 0x1b
        /*001e*/ 	.short	0x00a8


	//----- nvinfo : EIATTR_MERCURY_ISA_VERSION
	.align		4
        /*0020*/ 	.byte	0x03, 0x5f
        /*0022*/ 	.short	0x0101


	//----- nvinfo : EIATTR_VRC_CTA_INIT_COUNT
	.align		4
        /*0024*/ 	.byte	0x02, 0x4a
	.zero		1
	.zero		1


	//----- nvinfo : EIATTR_EXIT_INSTR_OFFSETS
	.align		4
        /*0028*/ 	.byte	0x04, 0x1c
        /*002a*/ 	.short	(.L_172 - .L_171)


	//   ....[0]....
.L_171:
        /*002c*/ 	.word	0x00000010


	//----- nvinfo : EIATTR_MAX_THREADS
	.align		4
.L_172:
        /*0030*/ 	.byte	0x04, 0x05
        /*0032*/ 	.short	(.L_174 - .L_173)
.L_173:
        /*0034*/ 	.word	0x00000180
        /*0038*/ 	.word	0x00000001
        /*003c*/ 	.word	0x00000001


	//----- nvinfo : EIATTR_CBANK_PARAM_SIZE
	.align		4
.L_174:
        /*0040*/ 	.byte	0x03, 0x19
        /*0042*/ 	.short	0x0b80


	//----- nvinfo : EIATTR_PARAM_CBANK
	.align		4
        /*0044*/ 	.byte	0x04, 0x0a
        /*0046*/ 	.short	(.L_176 - .L_175)
	.align		4
.L_175:
        /*0048*/ 	.word	index@(.nv.constant0._ZN7cutlass13device_kernelIN5flash11enable_sm90INS1_16FlashAttnFwdSm90INS1_25CollectiveMainloopFwdSm90ILi2EN4cute5tupleIJNS5_1CILi1EEES8_S8_EEENS6_IJNS7_ILi64EEESA_SA_EEELi512ENS_6half_tEfNS_4arch4Sm90ELb0ELb0ELb1ELb1ELb0ELb0ELb1ELb0ELb0ELb1ELb0ELb0EEENS1_21CollectiveEpilogueFwdINS6_IJSA_NS7_ILi512EEESA_EEES9_SC_SE_Li256ELb1ELb1ELb0ELb0EEENS1_36VarlenDynamicPersistentTileSchedulerILi64ELi64ELi256ELi128ELb0ELb1ELb1ELb0ELb1ELb1EEEEEEEEEvNT_6ParamsE)
        /*004c*/ 	.short	0x0380
        /*004e*/ 	.short	0x0b80


	//----- nvinfo : EIATTR_SW_WAR
	.align		4
.L_176:
        /*0050*/ 	.byte	0x04, 0x36
        /*0052*/ 	.short	(.L_178 - .L_177)
.L_177:
        /*0054*/ 	.word	0x00000008
.L_178:


//--------------------- .nv.info._ZN7cutlass13device_kernelIN5flash11enable_sm90INS1_16FlashAttnFwdSm90INS1_25CollectiveMainloopFwdSm90ILi2EN4cute5tupleIJNS5_1CILi1EEES8_S8_EEENS6_IJNS7_ILi64EEESA_SA_EEELi512ENS_6half_tEfNS_4arch4Sm90ELb0ELb0ELb1ELb1ELb0ELb1ELb1ELb0ELb0ELb1ELb0ELb0EEENS1_21CollectiveEpilogueFwdINS6_IJSA_NS7_ILi512EEESA_EEES9_SC_SE_Li256ELb1ELb1ELb0ELb0EEENS1_36VarlenDynamicPersistentTileSchedulerILi64ELi64ELi256ELi128ELb0ELb1ELb1ELb0ELb1ELb1EEEEEEEEEvNT_6ParamsE --------------------------
	.section	.nv.info._ZN7cutlass13device_kernelIN5flash11enable_sm90INS1_16FlashAttnFwdSm90INS1_25CollectiveMainloopFwdSm90ILi2EN4cute5tupleIJNS5_1CILi1EEES8_S8_EEENS6_IJNS7_ILi64EEESA_SA_EEELi512ENS_6half_tEfNS_4arch4Sm90ELb0ELb0ELb1ELb1ELb0ELb1ELb1ELb0ELb0ELb1ELb0ELb0EEENS1_21CollectiveEpilogueFwdINS6_IJSA_NS7_ILi512EEESA_EEES9_SC_SE_Li256ELb1ELb1ELb0ELb0EEENS1_36VarlenDynamicPersistentTileSchedulerILi64ELi64ELi256ELi128ELb0ELb1ELb1ELb0ELb1ELb1EEEEEEEEEvNT_6ParamsE,"",@"SHT_CUDA_INFO"
	.sectionflags	@""
	.align	4


	//----- nvinfo : EIATTR_CUDA_API_VERSION
	.align		4
        /*0000*/ 	.byte	0x04, 0x37
        /*0002*/ 	.short	(.L_180 - .L_179)
.L_179:
        /*0004*/ 	.word	0x00000082


	//----- nvinfo : EIATTR_KPARAM_INFO
	.align		4
.L_180:
        /*0008*/ 	.byte	0x04, 0x17
        /*000a*/ 	.short	(.L_182 - .L_181)
.L_181:
        /*000c*/ 	.word	0x00000000
        /*0010*/ 	.short	0x0000
        /*0012*/ 	.short	0x0000
        /*0014*/ 	.byte	0x00, 0xf0, 0x01, 0x2e


	//----- nvinfo : EIATTR_SPARSE_MMA_MASK
	.align		4
.L_182:
        /*0018*/ 	.byte	0x03, 0x50
        /*001a*/ 	.short	0x0000


	//----- nvinfo : EIATTR_MAXREG_COUNT
	.align		4
        /*001c*/ 	.byte	0x03, 0x1b
        /*001e*/ 	.short	0x00a8


	//----- nvinfo : EIATTR_MERCURY_ISA_VERSION
	.align		4
        /*0020*/ 	.byte	0x03, 0x5f
        /*0022*/ 	.short	0x0101


	//----- nvinfo : EIATTR_VRC_CTA_INIT_COUNT
	.align		4
        /*0024*/ 	.byte	0x02, 0x4a
	.zero		1
	.zero		1


	//----- nvinfo : EIATTR_EXIT_INSTR_OFFSETS
	.align		4
        /*0028*/ 	.byte	0x04, 0x1c
        /*002a*/ 	.short	(.L_184 - .L_183)


	//   ....[0]....
.L_183:
        /*002c*/ 	.word	0x00000010


	//----- nvinfo : EIATTR_MAX_THREADS
	.align		4
.L_184:
        /*0030*/ 	.byte	0x04, 0x05
        /*0032*/ 	.short	(.L_186 - .L_185)
.L_185:
        /*0034*/ 	.word	0x00000180
        /*0038*/ 	.word	0x00000001
        /*003c*/ 	.word	0x00000001


	//----- nvinfo : EIATTR_CBANK_PARAM_SIZE
	.align		4
.L_186:
        /*0040*/ 	.byte	0x03, 0x19
        /*0042*/ 	.short	0x0b80


	//----- nvinfo : EIATTR_PARAM_CBANK
	.align		4
        /*0044*/ 	.byte	0x04, 0x0a
        /*0046*/ 	.short	(.L_188 - .L_187)
	.align		4
.L_187:
        /*0048*/ 	.word	index@(.nv.constant0._ZN7cutlass13device_kernelIN5flash11enable_sm90INS1_16FlashAttnFwdSm90INS1_25CollectiveMainloopFwdSm90ILi2EN4cute5tupleIJNS5_1CILi1EEES8_S8_EEENS6_IJNS7_ILi64EEESA_SA_EEELi512ENS_6half_tEfNS_4arch4Sm90ELb0ELb0ELb1ELb1ELb0ELb1ELb1ELb0ELb0ELb1ELb0ELb0EEENS1_21CollectiveEpilogueFwdINS6_IJSA_NS7_ILi512EEESA_EEES9_SC_SE_Li256ELb1ELb1ELb0ELb0EEENS1_36VarlenDynamicPersistentTileSchedulerILi64ELi64ELi256ELi128ELb0ELb1ELb1ELb0ELb1ELb1EEEEEEEEEvNT_6ParamsE)
        /*004c*/ 	.short	0x0380
        /*004e*/ 	.short	0x0b80


	//----- nvinfo : EIATTR_SW_WAR
	.align		4
.L_188:
        /*0050*/ 	.byte	0x04, 0x36
        /*0052*/ 	.short	(.L_190 - .L_189)
.L_189:
        /*0054*/ 	.word	0x00000008
.L_190:


//--------------------- .nv.info._ZN7cutlass13device_kernelIN5flash11enable_sm90INS1_16FlashAttnFwdSm90INS1_25CollectiveMainloopFwdSm90ILi2EN4cute5tupleIJNS5_1CILi1EEES8_S8_EEENS6_IJNS7_ILi64EEESA_SA_EEELi512ENS_6half_tEfNS_4arch4Sm90ELb0ELb1ELb1ELb0ELb0ELb0ELb0ELb0ELb0ELb1ELb0ELb0EEENS1_21CollectiveEpilogueFwdINS6_IJSA_NS7_ILi512EEESA_EEES9_SC_SE_Li256ELb0ELb1ELb0ELb0EEENS1_30DynamicPersistentTileSchedulerILi256ELi128ELb0ELb1ELb1EEEEEEEEEvNT_6ParamsE --------------------------
	.section	.nv.info._ZN7cutlass13device_kernelIN5flash11enable_sm90INS1_16FlashAttnFwdSm90INS1_25CollectiveMainloopFwdSm90ILi2EN4cute5tupleIJNS5_1CILi1EEES8_S8_EEENS6_IJNS7_ILi64EEESA_SA_EEELi512ENS_6half_tEfNS_4arch4Sm90ELb0ELb1ELb1ELb0ELb0ELb0ELb0ELb0ELb0ELb1ELb0ELb0EEENS1_21CollectiveEpilogueFwdINS6_IJSA_NS7_ILi512EEESA_EEES9_SC_SE_Li256ELb0ELb1ELb0ELb0EEENS1_30DynamicPersistentTileSchedulerILi256ELi128ELb0ELb1ELb1EEEEEEEEEvNT_6ParamsE,"",@"SHT_CUDA_INFO"
	.sectionflags	@""
	.align	4


	//----- nvinfo : EIATTR_CUDA_API_VERSION
	.align		4
        /*0000*/ 	.byte	0x04, 0x37
        /*0002*/ 	.short	(.L_192 - .L_191)
.L_191:
        /*0004*/ 	.word	0x00000082


	//----- nvinfo : EIATTR_KPARAM_INFO
	.align		4
.L_192:
        /*0008*/ 	.byte	0x04, 0x17
        /*000a*/ 	.short	(.L_194 - .L_193)
.L_193:
        /*000c*/ 	.word	0x00000000
        /*0010*/ 	.short	0x0000
        /*0012*/ 	.short	0x0000
        /*0014*/ 	.byte	0x00, 0xf0, 0x01, 0x2a


	//----- nvinfo : EIATTR_SPARSE_MMA_MASK
	.align		4
.L_194:
        /*0018*/ 	.byte	0x03, 0x50
        /*001a*/ 	.short	0x0000


	//----- nvinfo : EIATTR_MAXREG_COUNT
	.align		4
        /*001c*/ 	.byte	0x03, 0x1b
        /*001e*/ 	.short	0x00a8


	//----- nvinfo : EIATTR_MERCURY_ISA_VERSION
	.align		4
        /*0020*/ 	.byte	0x03, 0x5f
        /*0022*/ 	.short	0x0101


	//----- nvinfo : EIATTR_VRC_CTA_INIT_COUNT
	.align		4
        /*0024*/ 	.byte	0x02, 0x4a
	.zero		1
	.zero		1


	//----- nvinfo : EIATTR_EXIT_INSTR_OFFSETS
	.align		4
        /*0028*/ 	.byte	0x04, 0x1c
        /*002a*/ 	.short	(.L_196 - .L_195)


	//   ....[0]....
.L_195:
        /*002c*/ 	.word	0x00000010


	//----- nvinfo : EIATTR_MAX_THREADS
	.align		4
.L_196:
        /*0030*/ 	.byte	0x04, 0x05
        /*0032*/ 	.short	(.L_198 - .L_197)
.L_197:
        /*0034*/ 	.word	0x00000180
        /*0038*/ 	.word	0x00000001
        /*003c*/ 	.word	0x00000001


	//----- nvinfo : EIATTR_CBANK_PARAM_SIZE
	.align		4
.L_198:
        /*0040*/ 	.byte	0x03, 0x19
        /*0042*/ 	.short	0x0a80


	//----- nvinfo : EIATTR_PARAM_CBANK
	.align		4
        /*0044*/ 	.byte	0x04, 0x0a
        /*0046*/ 	.short	(.L_200 - .L_199)
	.align		4
.L_199:
        /*0048*/ 	.word	index@(.nv.constant0._ZN7cutlass13device_kernelIN5flash11enable_sm90INS1_16FlashAttnFwdSm90INS1_25CollectiveMainloopFwdSm90ILi2EN4cute5tupleIJNS5_1CILi1EEES8_S8_EEENS6_IJNS7_ILi64EEESA_SA_EEELi512ENS_6half_tEfNS_4arch4Sm90ELb0ELb1ELb1ELb0ELb0ELb0ELb0ELb0ELb0ELb1ELb0ELb0EEENS1_21CollectiveEpilogueFwdINS6_IJSA_NS7_ILi512EEESA_EEES9_SC_SE_Li256ELb0ELb1ELb0ELb0EEENS1_30DynamicPersistentTileSchedulerILi256ELi128ELb0ELb1ELb1EEEEEEEEEvNT_6ParamsE)
        /*004c*/ 	.short	0x0380
        /*004e*/ 	.short	0x0a80


	//----- nvinfo : EIATTR_SW_WAR
	.align		4
.L_200:
        /*0050*/ 	.byte	0x04, 0x36
        /*0052*/ 	.short	(.L_202 - .L_201)
.L_201:
        /*0054*/ 	.word	0x00000008
.L_202:


//--------------------- .nv.info._ZN7cutlass13device_kernelIN5flash11enable_sm90INS1_16FlashAttnFwdSm90INS1_25CollectiveMainloopFwdSm90ILi2EN4cute5tupleIJNS5_1CILi1EEES8_S8_EEENS6_IJNS7_ILi64EEESA_SA_EEELi512ENS_6half_tEfNS_4arch4Sm90ELb0ELb1ELb1ELb0ELb0ELb0ELb1ELb0ELb0ELb1ELb0ELb0EEENS1_21CollectiveEpilogueFwdINS6_IJSA_NS7_ILi512EEESA_EEES9_SC_SE_Li256ELb0ELb1ELb0ELb0EEENS1_30DynamicPersistentTileSchedulerILi256ELi128ELb0ELb1ELb1EEEEEEEEEvNT_6ParamsE --------------------------
	.section	.nv.info._ZN7cutlass13device_kernelIN5flash11enable_sm90INS1_16FlashAttnFwdSm90INS1_25CollectiveMainloopFwdSm90ILi2EN4cute5tupleIJNS5_1CILi1EEES8_S8_EEENS6_IJNS7_ILi64EEESA_SA_EEELi512ENS_6half_tEfNS_4arch4Sm90ELb0ELb1ELb1ELb0ELb0ELb0ELb1ELb0ELb0ELb1ELb0ELb0EEENS1_21CollectiveEpilogueFwdINS6_IJSA_NS7_ILi512EEESA_EEES9_SC_SE_Li256ELb0ELb1ELb0ELb0EEENS1_30DynamicPersistentTileSchedulerILi256ELi128ELb0ELb1ELb1EEEEEEEEEvNT_6ParamsE,"",@"SHT_CUDA_INFO"
	.sectionflags	@""
	.align	4


	//----- nvinfo : EIATTR_CUDA_API_VERSION
	.align		4
        /*0000*/ 	.byte	0x04, 0x37
        /*0002*/ 	.short	(.L_204 - .L_203)
.L_203:
        /*0004*/ 	.word	0x00000082


	//----- nvinfo : EIATTR_KPARAM_INFO
	.align		4
.L_204:
        /*0008*/ 	.byte	0x04, 0x17
        /*000a*/ 	.short	(.L_206 - .L_205)
.L_205:
        /*000c*/ 	.word	0x00000000
        /*0010*/ 	.short	0x0000
        /*0012*/ 	.short	0x0000
        /*0014*/ 	.byte	0x00, 0xf0, 0x01, 0x2e


	//----- nvinfo : EIATTR_SPARSE_MMA_MASK
	.align		4
.L_206:
        /*0018*/ 	.byte	0x03, 0x50
        /*001a*/ 	.short	0x0000


	//----- nvinfo : EIATTR_MAXREG_COUNT
	.align		4
        /*001c*/ 	.byte	0x03, 0x1b
        /*001e*/ 	.short	0x00a8


	//----- nvinfo : EIATTR_MERCURY_ISA_VERSION
	.align		4
        /*0020*/ 	.byte	0x03, 0x5f
        /*0022*/ 	.short	0x0101


	//----- nvinfo : EIATTR_VRC_CTA_INIT_COUNT
	.align		4
        /*0024*/ 	.byte	0x02, 0x4a
	.zero		1
	.zero		1


	//----- nvinfo : EIATTR_EXIT_INSTR_OFFSETS
	.align		4
        /*0028*/ 	.byte	0x04, 0x1c
        /*002a*/ 	.short	(.L_208 - .L_207)


	//   ....[0]....
.L_207:
        /*002c*/ 	.word	0x00000010


	//----- nvinfo : EIATTR_MAX_THREADS
	.align		4
.L_208:
        /*0030*/ 	.byte	0x04, 0x05
        /*0032*/ 	.short	(.L_210 - .L_209)
.L_209:
        /*0034*/ 	.word	0x00000180
        /*0038*/ 	.word	0x00000001
        /*003c*/ 	.word	0x00000001


	//----- nvinfo : EIATTR_CBANK_PARAM_SIZE
	.align		4
.L_210:
        /*0040*/ 	.byte	0x03, 0x19
        /*0042*/ 	.short	0x0b80


	//----- nvinfo : EIATTR_PARAM_CBANK
	.align		4
        /*0044*/ 	.byte	0x04, 0x0a
        /*0046*/ 	.short	(.L_212 - .L_211)
	.align		4
.L_211:
        /*0048*/ 	.word	index@(.nv.constant0._ZN7cutlass13device_kernelIN5flash11enable_sm90INS1_16FlashAttnFwdSm90INS1_25CollectiveMainloopFwdSm90ILi2EN4cute5tupleIJNS5_1CILi1EEES8_S8_EEENS6_IJNS7_ILi64EEESA_SA_EEELi512ENS_6half_tEfNS_4arch4Sm90ELb0ELb1ELb1ELb0ELb0ELb0ELb1ELb0ELb0ELb1ELb0ELb0EEENS1_21CollectiveEpilogueFwdINS6_IJSA_NS7_ILi512EEESA_EEES9_SC_SE_Li256ELb0ELb1ELb0ELb0EEENS1_30DynamicPersistentTileSchedulerILi256ELi128ELb0ELb1ELb1EEEEEEEEEvNT_6ParamsE)
        /*004c*/ 	.short	0x0380
        /*004e*/ 	.short	0x0b80


	//----- nvinfo : EIATTR_SW_WAR
	.align		4
.L_212:
        /*0050*/ 	.byte	0x04, 0x36
        /*0052*/ 	.short	(.L_214 - .L_213)
.L_213:
        /*0054*/ 	.word	0x00000008
.L_214:


//--------------------- .nv.info._ZN7cutlass13device_kernelIN5flash11enable_sm90INS1_16FlashAttnFwdSm90INS1_25CollectiveMainloopFwdSm90ILi2EN4cute5tupleIJNS5_1CILi1EEES8_S8_EEENS6_IJNS7_ILi64EEESA_SA_EEELi512ENS_6half_tEfNS_4arch4Sm90ELb0ELb1ELb1ELb1ELb0ELb0ELb0ELb0ELb0ELb1ELb0ELb0EEENS1_21CollectiveEpilogueFwdINS6_IJSA_NS7_ILi512EEESA_EEES9_SC_SE_Li256ELb1ELb1ELb0ELb0EEENS1_36VarlenDynamicPersistentTileSchedulerILi64ELi64ELi256ELi128ELb0ELb1ELb1ELb1ELb0ELb1EEEEEEEEEvNT_6ParamsE --------------------------
	.section	.nv.info._ZN7cutlass13device_kernelIN5flash11enable_sm90INS1_16FlashAttnFwdSm90INS1_25CollectiveMainloopFwdSm90ILi2EN4cute5tupleIJNS5_1CILi1EEES8_S8_EEENS6_IJNS7_ILi64EEESA_SA_EEELi512ENS_6half_tEfNS_4arch4Sm90ELb0ELb1ELb1ELb1ELb0ELb0ELb0ELb0ELb0ELb1ELb0ELb0EEENS1_21CollectiveEpilogueFwdINS6_IJSA_NS7_ILi512EEESA_EEES9_SC_SE_Li256ELb1ELb1ELb0ELb0EEENS1_36VarlenDynamicPersistentTileSchedulerILi64ELi64ELi256ELi128ELb0ELb1ELb1ELb1ELb0ELb1EEEEEEEEEvNT_6ParamsE,"",@"SHT_CUDA_INFO"
	.sectionflags	@""
	.align	4


	//----- nvinfo : EIATTR_CUDA_API_VERSION
	.align		4
        /*0000*/ 	.byte	0x04, 0x37
        /*0002*/ 	.short	(.L_216 - .L_215)
.L_215:
        /*0004*/ 	.word	0x00000082


	//----- nvinfo : EIATTR_KPARAM_INFO
	.align		4
.L_216:
        /*0008*/ 	.byte	0x04, 0x17
        /*000a*/ 	.short	(.L_218 - .L_217)
.L_217:
        /*000c*/ 	.word	0x00000000
        /*0010*/ 	.short	0x0000
        /*0012*/ 	.short	0x0000
        /*0014*/ 	.byte	0x00, 0xf0, 0x01, 0x2a


	//----- nvinfo : EIATTR_SPARSE_MMA_MASK
	.align		4
.L_218:
        /*0018*/ 	.byte	0x03, 0x50
        /*001a*/ 	.short	0x0000


	//----- nvinfo : EIATTR_MAXREG_COUNT
	.align		4
        /*001c*/ 	.byte	0x03, 0x1b
        /*001e*/ 	.short	0x00a8


	//----- nvinfo : EIATTR_MERCURY_ISA_VERSION
	.align		4
        /*0020*/ 	.byte	0x03, 0x5f
        /*0022*/ 	.short	0x0101


	//----- nvinfo : EIATTR_VRC_CTA_INIT_COUNT
	.align		4
        /*0024*/ 	.byte	0x02, 0x4a
	.zero		1
	.zero		1


	//----- nvinfo : EIATTR_EXIT_INSTR_OFFSETS
	.align		4
        /*0028*/ 	.byte	0x04, 0x1c
        /*002a*/ 	.short	(.L_220 - .L_219)


	//   ....[0]....
.L_219:
        /*002c*/ 	.word	0x00000010


	//----- nvinfo : EIATTR_MAX_THREADS
	.align		4
.L_220:
        /*0030*/ 	.byte	0x04, 0x05
        /*0032*/ 	.short	(.L_222 - .L_221)
.L_221:
        /*0034*/ 	.word	0x00000180
        /*0038*/ 	.word	0x00000001
        /*003c*/ 	.word	0x00000001


	//----- nvinfo : EIATTR_CBANK_PARAM_SIZE
	.align		4
.L_222:
        /*0040*/ 	.byte	0x03, 0x19
        /*0042*/ 	.short	0x0a80


	//----- nvinfo : EIATTR_PARAM_CBANK
	.align		4
        /*0044*/ 	.byte	0x04, 0x0a
        /*0046*/ 	.short	(.L_224 - .L_223)
	.align		4
.L_223:
        /*0048*/ 	.word	index@(.nv.constant0._ZN7cutlass13device_kernelIN5flash11enable_sm90INS1_16FlashAttnFwdSm90INS1_25CollectiveMainloopFwdSm90ILi2EN4cute5tupleIJNS5_1CILi1EEES8_S8_EEENS6_IJNS7_ILi64EEESA_SA_EEELi512ENS_6half_tEfNS_4arch4Sm90ELb0ELb1ELb1ELb1ELb0ELb0ELb0ELb0ELb0ELb1ELb0ELb0EEENS1_21CollectiveEpilogueFwdINS6_IJSA_NS7_ILi512EEESA_EEES9_SC_SE_Li256ELb1ELb1ELb0ELb0EEENS1_36VarlenDynamicPersistentTileSchedulerILi64ELi64ELi256ELi128ELb0ELb1ELb1ELb1ELb0ELb1EEEEEEEEEvNT_6ParamsE)
        /*004c*/ 	.short	0x0380
        /*004e*/ 	.short	0x0a80


	//----- nvinfo : EIATTR_SW_WAR
	.align		4
.L_224:
        /*0050*/ 	.byte	0x04, 0x36
        /*0052*/ 	.short	(.L_226 - .L_225)
.L_225:
        /*0054*/ 	.word	0x00000008
.L_226:


//--------------------- .nv.info._ZN7cutlass13device_kernelIN5flash11enable_sm90INS1_16FlashAttnFwdSm90INS1_25CollectiveMainloopFwdSm90ILi2EN4cute5tupleIJNS5_1CILi1EEES8_S8_EEENS6_IJNS7_ILi64EEESA_SA_EEELi512ENS_6half_tEfNS_4arch4Sm90ELb0ELb1ELb1ELb1ELb0ELb1ELb0ELb0ELb0ELb1ELb0ELb0EEENS1_21CollectiveEpilogueFwdINS6_IJSA_NS7_ILi512EEESA_EEES9_SC_SE_Li256ELb1ELb1ELb0ELb0EEENS1_36VarlenDynamicPersistentTileSchedulerILi64ELi64ELi256ELi128ELb0ELb1ELb1ELb1ELb0ELb1EEEEEEEEEvNT_6ParamsE --------------------------
	.section	.nv.info._ZN7cutlass13device_kernelIN5flash11enable_sm90INS1_16FlashAttnFwdSm90INS1_25CollectiveMainloopFwdSm90ILi2EN4cute5tupleIJNS5_1CILi1EEES8_S8_EEENS6_IJNS7_ILi64EEESA_SA_EEELi512ENS_6half_tEfNS_4arch4Sm90ELb0ELb1ELb1ELb1ELb0ELb1ELb0ELb0ELb0ELb1ELb0ELb0EEENS1_21CollectiveEpilogueFwdINS6_IJSA_NS7_ILi512EEESA_EEES9_SC_SE_Li256ELb1ELb1ELb0ELb0EEENS1_36VarlenDynamicPersistentTileSchedulerILi64ELi64ELi256ELi128ELb0ELb1ELb1ELb1ELb0ELb1EEEEEEEEEvNT_6ParamsE,"",@"SHT_CUDA_INFO"
	.sectionflags	@""
	.align	4


	//----- nvinfo : EIATTR_CUDA_API_VERSION
	.align		4
        /*0000*/ 	.byte	0x04, 0x37
        /*0002*/ 	.short	(.L_228 - .L_227)
.L_227:
        /*0004*/ 	.word	0x00000082


	//----- nvinfo : EIATTR_KPARAM_INFO
	.align		4
.L_228:
        /*0008*/ 	.byte	0x04, 0x17
        /*000a*/ 	.short	(.L_230 - .L_229)
.L_229:
        /*000c*/ 	.word	0x00000000
        /*0010*/ 	.short	0x0000
        /*0012*/ 	.short	0x0000
        /*0014*/ 	.byte	0x00, 0xf0, 0x01, 0x2a


	//----- nvinfo : EIATTR_SPARSE_MMA_MASK
	.align		4
.L_230:
        /*0018*/ 	.byte	0x03, 0x50
        /*001a*/ 	.short	0x0000


	//----- nvinfo : EIATTR_MAXREG_COUNT
	.align		4
        /*001c*/ 	.byte	0x03, 0x1b
        /*001e*/ 	.short	0x00a8


	//----- nvinfo : EIATTR_MERCURY_ISA_VERSION
	.align		4
        /*0020*/ 	.byte	0x03, 0x5f
        /*0022*/ 	.short	0x0101


	//----- nvinfo : EIATTR_VRC_CTA_INIT_COUNT
	.align		4
        /*0024*/ 	.byte	0x02, 0x4a
	.zero		1
	.zero		1


	//----- nvinfo : EIATTR_EXIT_INSTR_OFFSETS
	.align		4
        /*0028*/ 	.byte	0x04, 0x1c
        /*002a*/ 	.short	(.L_232 - .L_231)


	//   ....[0]....
.L_231:
        /*002c*/ 	.word	0x00000010


	//----- nvinfo : EIATTR_MAX_THREADS
	.align		4
.L_232:
        /*0030*/ 	.byte	0x04, 0x05
        /*0032*/ 	.short	(.L_234 - .L_233)
.L_233:
        /*0034*/ 	.word	0x00000180
        /*0038*/ 	.word	0x00000001
        /*003c*/ 	.word	0x00000001


	//----- nvinfo : EIATTR_CBANK_PARAM_SIZE
	.align		4
.L_234:
        /*0040*/ 	.byte	0x03, 0x19
        /*0042*/ 	.short	0x0a80


	//----- nvinfo : EIATTR_PARAM_CBANK
	.align		4
        /*0044*/ 	.byte	0x04, 0x0a
        /*0046*/ 	.short	(.L_236 - .L_235)
	.align		4
.L_235:
        /*0048*/ 	.word	index@(.nv.constant0._ZN7cutlass13device_kernelIN5flash11enable_sm90INS1_16FlashAttnFwdSm90INS1_25CollectiveMainloopFwdSm90ILi2EN4cute5tupleIJNS5_1CILi1EEES8_S8_EEENS6_IJNS7_ILi64EEESA_SA_EEELi512ENS_6half_tEfNS_4arch4Sm90ELb0ELb1ELb1ELb1ELb0ELb1ELb0ELb0ELb0ELb1ELb0ELb0EEENS1_21CollectiveEpilogueFwdINS6_IJSA_NS7_ILi512EEESA_EEES9_SC_SE_Li256ELb1ELb1ELb0ELb0EEENS1_36VarlenDynamicPersistentTileSchedulerILi64ELi64ELi256ELi128ELb0ELb1ELb1ELb1ELb0ELb1EEEEEEEEEvNT_6ParamsE)
        /*004c*/ 	.short	0x0380
        /*004e*/ 	.short	0x0a80


	//----- nvinfo : EIATTR_SW_WAR
	.align		4
.L_236:
        /*0050*/ 	.byte	0x04, 0x36
        /*0052*/ 	.short	(.L_238 - .L_237)
.L_237:
        /*0054*/ 	.word	0x00000008
.L_238:


//--------------------- .nv.info._ZN7cutlass13device_kernelIN5flash11enable_sm90INS1_16FlashAttnFwdSm90INS1_25CollectiveMainloopFwdSm90ILi2EN4cute5tupleIJNS5_1CILi1EEES8_S8_EEENS6_IJNS7_ILi64EEESA_SA_EEELi512ENS_6half_tEfNS_4arch4Sm90ELb0ELb1ELb1ELb1ELb0ELb0ELb1ELb0ELb0ELb1ELb0ELb0EEENS1_21CollectiveEpilogueFwdINS6_IJSA_NS7_ILi512EEESA_EEES9_SC_SE_Li256ELb1ELb1ELb0ELb0EEENS1_36VarlenDynamicPersistentTileSchedulerILi64ELi64ELi256ELi128ELb0ELb1ELb1ELb1ELb0ELb1EEEEEEEEEvNT_6ParamsE --------------------------
	.section	.nv.info._ZN7cutlass13device_kernelIN5flash11enable_sm90INS1_16FlashAttnFwdSm90INS1_25CollectiveMainloopFwdSm90ILi2EN4cute5tupleIJNS5_1CILi1EEES8_S8_EEENS6_IJNS7_ILi64EEESA_SA_EEELi512ENS_6half_tEfNS_4arch4Sm90ELb0ELb1ELb1ELb1ELb0ELb0ELb1ELb0ELb0ELb1ELb0ELb0EEENS1_21CollectiveEpilogueFwdINS6_IJSA_NS7_ILi512EEESA_EEES9_SC_SE_Li256ELb1ELb1ELb0ELb0EEENS1_36VarlenDynamicPersistentTileSchedulerILi64ELi64ELi256ELi128ELb0ELb1ELb1ELb1ELb0ELb1EEEEEEEEEvNT_6ParamsE,"",@"SHT_CUDA_INFO"
	.sectionflags	@""
	.align	4


	//----- nvinfo : EIATTR_CUDA_API_VERSION
	.align		4
        /*0000*/ 	.byte	0x04, 0x37
        /*0002*/ 	.short	(.L_240 - .L_239)
.L_239:
        /*0004*/ 	.word	0x00000082


	//----- nvinfo : EIATTR_KPARAM_INFO
	.align		4
.L_240:
        /*0008*/ 	.byte	0x04, 0x17
        /*000a*/ 	.short	(.L_242 - .L_241)
.L_241:
        /*000c*/ 	.word	0x00000000
        /*0010*/ 	.short	0x0000
        /*0012*/ 	.short	0x0000
        /*0014*/ 	.byte	0x00, 0xf0, 0x01, 0x2e


	//----- nvinfo : EIATTR_SPARSE_MMA_MASK
	.align		4
.L_242:
        /*0018*/ 	.byte	0x03, 0x50
        /*001a*/ 	.short	0x0000


	//----- nvinfo : EIATTR_MAXREG_COUNT
	.align		4
        /*001c*/ 	.byte	0x03, 0x1b
        /*001e*/ 	.short	0x00a8


	//----- nvinfo : EIATTR_MERCURY_ISA_VERSION
	.align		4
        /*0020*/ 	.byte	0x03, 0x5f
        /*0022*/ 	.short	0x0101


	//----- nvinfo : EIATTR_VRC_CTA_INIT_COUNT
	.align		4
        /*0024*/ 	.byte	0x02, 0x4a
	.zero		1
	.zero		1


	//----- nvinfo : EIATTR_EXIT_INSTR_OFFSETS
	.align		4
        /*0028*/ 	.byte	0x04, 0x1c
        /*002a*/ 	.short	(.L_244 - .L_243)


	//   ....[0]....
.L_243:
        /*002c*/ 	.word	0x00000010


	//----- nvinfo : EIATTR_MAX_THREADS
	.align		4
.L_244:
        /*0030*/ 	.byte	0x04, 0x05
        /*0032*/ 	.short	(.L_246 - .L_245)
.L_245:
        /*0034*/ 	.word	0x00000180
        /*0038*/ 	.word	0x00000001
        /*003c*/ 	.word	0x00000001


	//----- nvinfo : EIATTR_CBANK_PARAM_SIZE
	.align		4
.L_246:
        /*0040*/ 	.byte	0x03, 0x19
        /*0042*/ 	.short	0x0b80


	//----- nvinfo : EIATTR_PARAM_CBANK
	.align		4
        /*0044*/ 	.byte	0x04, 0x0a
        /*0046*/ 	.short	(.L_248 - .L_247)
	.align		4
.L_247:
        /*0048*/ 	.word	index@(.nv.constant0._ZN7cutlass13device_kernelIN5flash11enable_sm90INS1_16FlashAttnFwdSm90INS1_25CollectiveMainloopFwdSm90ILi2EN4cute5tupleIJNS5_1CILi1EEES8_S8_EEENS6_IJNS7_ILi64EEESA_SA_EEELi512ENS_6half_tEfNS_4arch4Sm90ELb0ELb1ELb1ELb1ELb0ELb0ELb1ELb0ELb0ELb1ELb0ELb0EEENS1_21CollectiveEpilogueFwdINS6_IJSA_NS7_ILi512EEESA_EEES9_SC_SE_Li256ELb1ELb1ELb0ELb0EEENS1_36VarlenDynamicPersistentTileSchedulerILi64ELi64ELi256ELi128ELb0ELb1ELb1ELb1ELb0ELb1EEEEEEEEEvNT_6ParamsE)
        /*004c*/ 	.short	0x0380
        /*004e*/ 	.short	0x0b80


	//----- nvinfo : EIATTR_SW_WAR
	.align		4
.L_248:
        /*0050*/ 	.byte	0x04, 0x36
        /*0052*/ 	.short	(.L_250 - .L_249)
.L_249:
        /*0054*/ 	.word	0x00000008
.L_250:


//--------------------- .nv.info._ZN7cutlass13device_kernelIN5flash11enable_sm90INS1_16FlashAttnFwdSm90INS1_25CollectiveMainloopFwdSm90ILi2EN4cute5tupleIJNS5_1CILi1EEES8_S8_EEENS6_IJNS7_ILi64EEESA_SA_EEELi512ENS_6half_tEfNS_4arch4Sm90ELb0ELb1ELb1ELb1ELb0ELb1ELb1ELb0ELb0ELb1ELb0ELb0EEENS1_21CollectiveEpilogueFwdINS6_IJSA_NS7_ILi512EEESA_EEES9_SC_SE_Li256ELb1ELb1ELb0ELb0EEENS1_36VarlenDynamicPersistentTileSchedulerILi64ELi64ELi256ELi128ELb0ELb1ELb1ELb1ELb0ELb1EEEEEEEEEvNT_6ParamsE --------------------------
	.section	.nv.info._ZN7cutlass13device_kernelIN5flash11enable_sm90INS1_16FlashAttnFwdSm90INS1_25CollectiveMainloopFwdSm90ILi2EN4cute5tupleIJNS5_1CILi1EEES8_S8_EEENS6_IJNS7_ILi64EEESA_SA_EEELi512ENS_6half_tEfNS_4arch4Sm90ELb0ELb1ELb1ELb1ELb0ELb1ELb1ELb0ELb0ELb1ELb0ELb0EEENS1_21CollectiveEpilogueFwdINS6_IJSA_NS7_ILi512EEESA_EEES9_SC_SE_Li256ELb1ELb1ELb0ELb0EEENS1_36VarlenDynamicPersistentTileSchedulerILi64ELi64ELi256ELi128ELb0ELb1ELb1ELb1ELb0ELb1EEEEEEEEEvNT_6ParamsE,"",@"SHT_CUDA_INFO"
	.sectionflags	@""
	.align	4


	//----- nvinfo : EIATTR_CUDA_API_VERSION
	.align		4
        /*0000*/ 	.byte	0x04, 0x37
        /*0002*/ 	.short	(.L_252 - .L_251)
.L_251:
        /*0004*/ 	.word	0x00000082


	//----- nvinfo : EIATTR_KPARAM_INFO
	.align		4
.L_252:
        /*0008*/ 	.byte	0x04, 0x17
        /*000a*/ 	.short	(.L_254 - .L_253)
.L_253:
        /*000c*/ 	.word	0x00000000
        /*0010*/ 	.short	0x0000
        /*0012*/ 	.short	0x0000
        /*0014*/ 	.byte	0x00, 0xf0, 0x01, 0x2e


	//----- nvinfo : EIATTR_SPARSE_MMA_MASK
	.align		4
.L_254:
        /*0018*/ 	.byte	0x03, 0x50
        /*001a*/ 	.short	0x0000


	//----- nvinfo : EIATTR_MAXREG_COUNT
	.align		4
        /*001c*/ 	.byte	0x03, 0x1b
        /*001e*/ 	.short	0x00a8


	//----- nvinfo : EIATTR_MERCURY_ISA_VERSION
	.align		4
        /*0020*/ 	.byte	0x03, 0x5f
        /*0022*/ 	.short	0x0101


	//----- nvinfo : EIATTR_VRC_CTA_INIT_COUNT
	.align		4
        /*0024*/ 	.byte	0x02, 0x4a
	.zero		1
	.zero		1


	//----- nvinfo : EIATTR_EXIT_INSTR_OFFSETS
	.align		4
        /*0028*/ 	.byte	0x04, 0x1c
        /*002a*/ 	.short	(.L_256 - .L_255)


	//   ....[0]....
.L_255:
        /*002c*/ 	.word	0x00000010


	//----- nvinfo : EIATTR_MAX_THREADS
	.align		4
.L_256:
        /*0030*/ 	.byte	0x04, 0x05
        /*0032*/ 	.short	(.L_258 - .L_257)
.L_257:
        /*0034*/ 	.word	0x00000180
        /*0038*/ 	.word	0x00000001
        /*003c*/ 	.word	0x00000001


	//----- nvinfo : EIATTR_CBANK_PARAM_SIZE
	.align		4
.L_258:
        /*0040*/ 	.byte	0x03, 0x19
        /*0042*/ 	.short	0x0b80


	//----- nvinfo : EIATTR_PARAM_CBANK
	.align		4
        /*0044*/ 	.byte	0x04, 0x0a
        /*0046*/ 	.short	(.L_260 - .L_259)
	.align		4
.L_259:
        /*0048*/ 	.word	index@(.nv.constant0._ZN7cutlass13device_kernelIN5flash11enable_sm90INS1_16FlashAttnFwdSm90INS1_25CollectiveMainloopFwdSm90ILi2EN4cute5tupleIJNS5_1CILi1EEES8_S8_EEENS6_IJNS7_ILi64EEESA_SA_EEELi512ENS_6half_tEfNS_4arch4Sm90ELb0ELb1ELb1ELb1ELb0ELb1ELb1ELb0ELb0ELb1ELb0ELb0EEENS1_21CollectiveEpilogueFwdINS6_IJSA_NS7_ILi512EEESA_EEES9_SC_SE_Li256ELb1ELb1ELb0ELb0EEENS1_36VarlenDynamicPersistentTileSchedulerILi64ELi64ELi256ELi128ELb0ELb1ELb1ELb1ELb0ELb1EEEEEEEEEvNT_6ParamsE)
        /*004c*/ 	.short	0x0380
        /*004e*/ 	.short	0x0b80


	//----- nvinfo : EIATTR_SW_WAR
	.align		4
.L_260:
        /*0050*/ 	.byte	0x04, 0x36
        /*0052*/ 	.short	(.L_262 - .L_261)
.L_261:
        /*0054*/ 	.word	0x00000008
.L_262:


//--------------------- .nv.info._ZN7cutlass13device_kernelIN5flash11enable_sm90INS1_16FlashAttnFwdSm90INS1_25CollectiveMainloopFwdSm90ILi2EN4cute5tupleIJNS5_1CILi1EEES8_S8_EEENS6_IJNS7_ILi64EEESA_SA_EEELi512ENS_6half_tEfNS_4arch4Sm90ELb1ELb0ELb1ELb0ELb0ELb0ELb0ELb0ELb0ELb1ELb0ELb0EEENS1_21CollectiveEpilogueFwdINS6_IJSA_NS7_ILi512EEESA_EEES9_SC_SE_Li256ELb0ELb1ELb0ELb0EEENS1_30DynamicPersistentTileSchedulerILi256ELi128ELb0ELb1ELb1EEEEEEEEEvNT_6ParamsE --------------------------
	.section	.nv.info._ZN7cutlass13device_kernelIN5flash11enable_sm90INS1_16FlashAttnFwdSm90INS1_25CollectiveMainloopFwdSm90ILi2EN4cute5tupleIJNS5_1CILi1EEES8_S8_EEENS6_IJNS7_ILi64EEESA_SA_EEELi512ENS_6half_tEfNS_4arch4Sm90ELb1ELb0ELb1ELb0ELb0ELb0ELb0ELb0ELb0ELb1ELb0ELb0EEENS1_21CollectiveEpilogueFwdINS6_IJSA_NS7_ILi512EEESA_EEES9_SC_SE_Li256ELb0ELb1ELb0ELb0EEENS1_30DynamicPersistentTileSchedulerILi256ELi128ELb0ELb1ELb1EEEEEEEEEvNT_6ParamsE,"",@"SHT_CUDA_INFO"
	.sectionflags	@""
	.align	4


	//----- nvinfo : EIATTR_CUDA_API_VERSION
	.align		4
        /*0000*/ 	.byte	0x04, 0x37
        /*0002*/ 	.short	(.L_264 - .L_263)
.L_263:
        /*0004*/ 	.word	0x00000082


	//----- nvinfo : EIATTR_KPARAM_INFO
	.align		4
.L_264:
        /*0008*/ 	.byte	0x04, 0x17
        /*000a*/ 	.short	(.L_266 - .L_265)
.L_265:
        /*000c*/ 	.word	0x00000000
        /*0010*/ 	.short	0x0000
        /*0012*/ 	.short	0x0000
        /*0014*/ 	.byte	0x00, 0xf0, 0x01, 0x2a


	//----- nvinfo : EIATTR_SPARSE_MMA_MASK
	.align		4
.L_266:
        /*0018*/ 	.byte	0x03, 0x50
        /*001a*/ 	.short	0x0000


	//----- nvinfo : EIATTR_MAXREG_COUNT
	.align		4
        /*001c*/ 	.byte	0x03, 0x1b
        /*001e*/ 	.short	0x00a8


	//----- nvinfo : EIATTR_MERCURY_ISA_VERSION
	.align		4
        /*0020*/ 	.byte	0x03, 0x5f
        /*0022*/ 	.short	0x0101


	//----- nvinfo : EIATTR_VRC_CTA_INIT_COUNT
	.align		4
        /*0024*/ 	.byte	0x02, 0x4a
	.zero		1
	.zero		1


	//----- nvinfo : EIATTR_EXIT_INSTR_OFFSETS
	.align		4
        /*0028*/ 	.byte	0x04, 0x1c
        /*002a*/ 	.short	(.L_268 - .L_267)


	//   ....[0]....
.L_267:
        /*002c*/ 	.word	0x00000010


	//----- nvinfo : EIATTR_MAX_THREADS
	.align		4
.L_268:
        /*0030*/ 	.byte	0x04, 0x05
        /*0032*/ 	.short	(.L_270 - .L_269)
.L_269:
        /*0034*/ 	.word	0x00000180
        /*0038*/ 	.word	0x00000001
        /*003c*/ 	.word	0x00000001


	//----- nvinfo : EIATTR_CBANK_PARAM_SIZE
	.align		4
.L_270:
        /*0040*/ 	.byte	0x03, 0x19
        /*0042*/ 	.short	0x0a80


	//----- nvinfo : EIATTR_PARAM_CBANK
	.align		4
        /*0044*/ 	.byte	0x04, 0x0a
        /*0046*/ 	.short	(.L_272 - .L_271)
	.align		4
.L_271:
        /*0048*/ 	.word	index@(.nv.constant0._ZN7cutlass13device_kernelIN5flash11enable_sm90INS1_16FlashAttnFwdSm90INS1_25CollectiveMainloopFwdSm90ILi2EN4cute5tupleIJNS5_1CILi1EEES8_S8_EEENS6_IJNS7_ILi64EEESA_SA_EEELi512ENS_6half_tEfNS_4arch4Sm90ELb1ELb0ELb1ELb0ELb0ELb0ELb0ELb0ELb0ELb1ELb0ELb0EEENS1_21CollectiveEpilogueFwdINS6_IJSA_NS7_ILi512EEESA_EEES9_SC_SE_Li256ELb0ELb1ELb0ELb0EEENS1_30DynamicPersistentTileSchedulerILi256ELi128ELb0ELb1ELb1EEEEEEEEEvNT_6ParamsE)
        /*004c*/ 	.short	0x0380
        /*004e*/ 	.short	0x0a80


	//----- nvinfo : EIATTR_SW_WAR
	.align		4
.L_272:
        /*0050*/ 	.byte	0x04, 0x36
        /*0052*/ 	.short	(.L_274 - .L_273)
.L_273:
        /*0054*/ 	.word	0x00000008
.L_274:


//--------------------- .nv.info._ZN7cutlass13device_kernelIN5flash11enable_sm90INS1_16FlashAttnFwdSm90INS1_25CollectiveMainloopFwdSm90ILi2EN4cute5tupleIJNS5_1CILi1EEES8_S8_EEENS6_IJNS7_ILi64EEESA_SA_EEELi512ENS_6half_tEfNS_4arch4Sm90ELb1ELb0ELb1ELb0ELb0ELb0ELb1ELb0ELb0ELb1ELb0ELb0EEENS1_21CollectiveEpilogueFwdINS6_IJSA_NS7_ILi512EEESA_EEES9_SC_SE_Li256ELb0ELb1ELb0ELb0EEENS1_30DynamicPersistentTileSchedulerILi256ELi128ELb0ELb1ELb1EEEEEEEEEvNT_6ParamsE --------------------------
	.section	.nv.info._ZN7cutlass13device_kernelIN5flash11enable_sm90INS1_16FlashAttnFwdSm90INS1_25CollectiveMainloopFwdSm90ILi2EN4cute5tupleIJNS5_1CILi1EEES8_S8_EEENS6_IJNS7_ILi64EEESA_SA_EEELi512ENS_6half_tEfNS_4arch4Sm90ELb1ELb0ELb1ELb0ELb0ELb0ELb1ELb0ELb0ELb1ELb0ELb0EEENS1_21CollectiveEpilogueFwdINS6_IJSA_NS7_ILi512EEESA_EEES9_SC_SE_Li256ELb0ELb1ELb0ELb0EEENS1_30DynamicPersistentTileSchedulerILi256ELi128ELb0ELb1ELb1EEEEEEEEEvNT_6ParamsE,"",@"SHT_CUDA_INFO"
	.sectionflags	@""
	.align	4


	//----- nvinfo : EIATTR_CUDA_API_VERSION
	.align		4
        /*0000*/ 	.byte	0x04, 0x37
        /*0002*/ 	.short	(.L_276 - .L_275)
.L_275:
        /*0004*/ 	.word	0x00000082


	//----- nvinfo : EIATTR_KPARAM_INFO
	.align		4
.L_276:
        /*0008*/ 	.byte	0x04, 0x17
        /*000a*/ 	.short	(.L_278 - .L_277)
.L_277:
        /*000c*/ 	.word	0x00000000
        /*0010*/ 	.short	0x0000
        /*0012*/ 	.short	0x0000
        /*0014*/ 	.byte	0x00, 0xf0, 0x01, 0x2e


	//----- nvinfo : EIATTR_SPARSE_MMA_MASK
	.align		4
.L_278:
        /*0018*/ 	.byte	0x03, 0x50
        /*001a*/ 	.short	0x0000


	//----- nvinfo : EIATTR_MAXREG_COUNT
	.align		4
        /*001c*/ 	.byte	0x03, 0x1b
        /*001e*/ 	.short	0x00a8


	//----- nvinfo : EIATTR_MERCURY_ISA_VERSION
	.align		4
        /*0020*/ 	.byte	0x03, 0x5f
        /*0022*/ 	.short	0x0101


	//----- nvinfo : EIATTR_VRC_CTA_INIT_COUNT
	.align		4
        /*0024*/ 	.byte	0x02, 0x4a
	.zero		1
	.zero		1


	//----- nvinfo : EIATTR_EXIT_INSTR_OFFSETS
	.align		4
        /*0028*/ 	.byte	0x04, 0x1c
        /*002a*/ 	.short	(.L_280 - .L_279)


	//   ....[0]....
.L_279:
        /*002c*/ 	.word	0x00000010


	//----- nvinfo : EIATTR_MAX_THREADS
	.align		4
.L_280:
        /*0030*/ 	.byte	0x04, 0x05
        /*0032*/ 	.short	(.L_282 - .L_281)
.L_281:
        /*0034*/ 	.word	0x00000180
        /*0038*/ 	.word	0x00000001
        /*003c*/ 	.word	0x00000001


	//----- nvinfo : EIATTR_CBANK_PARAM_SIZE
	.align		4
.L_282:
        /*0040*/ 	.byte	0x03, 0x19
        /*0042*/ 	.short	0x0b80


	//----- nvinfo : EIATTR_PARAM_CBANK
	.align		4
        /*0044*/ 	.byte	0x04, 0x0a
        /*0046*/ 	.short	(.L_284 - .L_283)
	.align		4
.L_283:
        /*0048*/ 	.word	index@(.nv.constant0._ZN7cutlass13device_kernelIN5flash11enable_sm90INS1_16FlashAttnFwdSm90INS1_25CollectiveMainloopFwdSm90ILi2EN4cute5tupleIJNS5_1CILi1EEES8_S8_EEENS6_IJNS7_ILi64EEESA_SA_EEELi512ENS_6half_tEfNS_4arch4Sm90ELb1ELb0ELb1ELb0ELb0ELb0ELb1ELb0ELb0ELb1ELb0ELb0EEENS1_21CollectiveEpilogueFwdINS6_IJSA_NS7_ILi512EEESA_EEES9_SC_SE_Li256ELb0ELb1ELb0ELb0EEENS1_30DynamicPersistentTileSchedulerILi256ELi128ELb0ELb1ELb1EEEEEEEEEvNT_6ParamsE)
        /*004c*/ 	.short	0x0380
        /*004e*/ 	.short	0x0b80


	//----- nvinfo : EIATTR_SW_WAR
	.align		4
.L_284:
        /*0050*/ 	.byte	0x04, 0x36
        /*0052*/ 	.short	(.L_286 - .L_285)
.L_285:
        /*0054*/ 	.word	0x00000008
.L_286:


//--------------------- .nv.info._ZN7cutlass13device_kernelIN5flash11enable_sm90INS1_16FlashAttnFwdSm90INS1_25CollectiveMainloopFwdSm90ILi2EN4cute5tupleIJNS5_1CILi1EEES8_S8_EEENS6_IJNS7_ILi64EEESA_SA_EEELi512ENS_6half_tEfNS_4arch4Sm90ELb1ELb0ELb1ELb1ELb0ELb0ELb0ELb0ELb0ELb1ELb0ELb0EEENS1_21CollectiveEpilogueFwdINS6_IJSA_NS7_ILi512EEESA_EEES9_SC_SE_Li256ELb1ELb1ELb0ELb0EEENS1_36VarlenDynamicPersistentTileSchedulerILi64ELi64ELi256ELi128ELb0ELb1ELb1ELb1ELb1ELb1EEEEEEEEEvNT_6ParamsE --------------------------
	.section	.nv.info._ZN7cutlass13device_kernelIN5flash11enable_sm90INS1_16FlashAttnFwdSm90INS1_25CollectiveMainloopFwdSm90ILi2EN4cute5tupleIJNS5_1CILi1EEES8_S8_EEENS6_IJNS7_ILi64EEESA_SA_EEELi512ENS_6half_tEfNS_4arch4Sm90ELb1ELb0ELb1ELb1ELb0ELb0ELb0ELb0ELb0ELb1ELb0ELb0EEENS1_21CollectiveEpilogueFwdINS6_IJSA_NS7_ILi512EEESA_EEES9_SC_SE_Li256ELb1ELb1ELb0ELb0EEENS1_36VarlenDynamicPersistentTileSchedulerILi64ELi64ELi256ELi128ELb0ELb1ELb1ELb1ELb1ELb1EEEEEEEEEvNT_6ParamsE,"",@"SHT_CUDA_INFO"
	.sectionflags	@""
	.align	4


	//----- nvinfo : EIATTR_CUDA_API_VERSION
	.align		4
        /*0000*/ 	.byte	0x04, 0x37
        /*0002*/ 	.short	(.L_288 - .L_287)
.L_287:
        /*0004*/ 	.word	0x00000082


	//----- nvinfo : EIATTR_KPARAM_INFO
	.align		4
.L_288:
        /*0008*/ 	.byte	0x04, 0x17
        /*000a*/ 	.short	(.L_290 - .L_289)
.L_289:
        /*000c*/ 	.word	0x00000000
        /*0010*/ 	.short	0x0000
        /*0012*/ 	.short	0x0000
        /*0014*/ 	.byte	0x00, 0xf0, 0x01, 0x2a


	//----- nvinfo : EIATTR_SPARSE_MMA_MASK
	.align		4
.L_290:
        /*0018*/ 	.byte	0x03, 0x50
        /*001a*/ 	.short	0x0000


	//----- nvinfo : EIATTR_MAXREG_COUNT
	.align		4
        /*001c*/ 	.byte	0x03, 0x1b
        /*001e*/ 	.short	0x00a8


	//----- nvinfo : EIATTR_MERCURY_ISA_VERSION
	.align		4
        /*0020*/ 	.byte	0x03, 0x5f
        /*0022*/ 	.short	0x0101


	//----- nvinfo : EIATTR_VRC_CTA_INIT_COUNT
	.align		4
        /*0024*/ 	.byte	0x02, 0x4a
	.zero		1
	.zero		1


	//----- nvinfo : EIATTR_EXIT_INSTR_OFFSETS
	.align		4
        /*0028*/ 	.byte	0x04, 0x1c
        /*002a*/ 	.short	(.L_292 - .L_291)


	//   ....[0]....
.L_291:
        /*002c*/ 	.word	0x00000010


	//----- nvinfo : EIATTR_MAX_THREADS
	.align		4
.L_292:
        /*0030*/ 	.byte	0x04, 0x05
        /*0032*/ 	.short	(.L_294 - .L_293)
.L_293:
        /*0034*/ 	.word	0x00000180
        /*0038*/ 	.word	0x00000001
        /*003c*/ 	.word	0x00000001


	//----- nvinfo : EIATTR_CBANK_PARAM_SIZE
	.align		4
.L_294:
        /*0040*/ 	.byte	0x03, 0x19
        /*0042*/ 	.short	0x0a80


	//----- nvinfo : EIATTR_PARAM_CBANK
	.align		4
        /*0044*/ 	.byte	0x04, 0x0a
        /*0046*/ 	.short	(.L_296 - .L_295)
	.align		4
.L_295:
        /*0048*/ 	.word	index@(.nv.constant0._ZN7cutlass13device_kernelIN5flash11enable_sm90INS1_16FlashAttnFwdSm90INS1_25CollectiveMainloopFwdSm90ILi2EN4cute5tupleIJNS5_1CILi1EEES8_S8_EEENS6_IJNS7_ILi64EEESA_SA_EEELi512ENS_6half_tEfNS_4arch4Sm90ELb1ELb0ELb1ELb1ELb0ELb0ELb0ELb0ELb0ELb1ELb0ELb0EEENS1_21CollectiveEpilogueFwdINS6_IJSA_NS7_ILi512EEESA_EEES9_SC_SE_Li256ELb1ELb1ELb0ELb0EEENS1_36VarlenDynamicPersistentTileSchedulerILi64ELi64ELi256ELi128ELb0ELb1ELb1ELb1ELb1ELb1EEEEEEEEEvNT_6ParamsE)
        /*004c*/ 	.short	0x0380
        /*004e*/ 	.short	0x0a80


	//----- nvinfo : EIATTR_SW_WAR
	.align		4
.L_296:
        /*0050*/ 	.byte	0x04, 0x36
        /*0052*/ 	.short	(.L_298 - .L_297)
.L_297:
        /*0054*/ 	.word	0x00000008
.L_298:


//--------------------- .nv.info._ZN7cutlass13device_kernelIN5flash11enable_sm90INS1_16FlashAttnFwdSm90INS1_25CollectiveMainloopFwdSm90ILi2EN4cute5tupleIJNS5_1CILi1EEES8_S8_EEENS6_IJNS7_ILi64EEESA_SA_EEELi512ENS_6half_tEfNS_4arch4Sm90ELb1ELb0ELb1ELb1ELb0ELb1ELb0ELb0ELb0ELb1ELb0ELb0EEENS1_21CollectiveEpilogueFwdINS6_IJSA_NS7_ILi512EEESA_EEES9_SC_SE_Li256ELb1ELb1ELb0ELb0EEENS1_36VarlenDynamicPersistentTileSchedulerILi64ELi64ELi256ELi128ELb0ELb1ELb1ELb1ELb1ELb1EEEEEEEEEvNT_6ParamsE --------------------------
	.section	.nv.info._ZN7cutlass13device_kernelIN5flash11enable_sm90INS1_16FlashAttnFwdSm90INS1_25CollectiveMainloopFwdSm90ILi2EN4cute5tupleIJNS5_1CILi1EEES8_S8_EEENS6_IJNS7_ILi64EEESA_SA_EEELi512ENS_6half_tEfNS_4arch4Sm90ELb1ELb0ELb1ELb1ELb0ELb1ELb0ELb0ELb0ELb1ELb0ELb0EEENS1_21CollectiveEpilogueFwdINS6_IJSA_NS7_ILi512EEESA_EEES9_SC_SE_Li256ELb1ELb1ELb0ELb0EEENS1_36VarlenDynamicPersistentTileSchedulerILi64ELi64ELi256ELi128ELb0ELb1ELb1ELb1ELb1ELb1EEEEEEEEEvNT_6ParamsE,"",@"SHT_CUDA_INFO"
	.sectionflags	@""
	.align	4


	//----- nvinfo : EIATTR_CUDA_API_VERSION
	.align		4
        /*0000*/ 	.byte	0x04, 0x37
        /*0002*/ 	.short	(.L_300 - .L_299)
.L_299:
        /*0004*/ 	.word	0x00000082


	//----- nvinfo : EIATTR_KPARAM_INFO
	.align		4
.L_300:
        /*0008*/ 	.byte	0x04, 0x17
        /*000a*/ 	.short	(.L_302 - .L_301)
.L_301:
        /*000c*/ 	.word	0x00000000
        /*0010*/ 	.short	0x0000
        /*0012*/ 	.short	0x0000
        /*0014*/ 	.byte	0x00, 0xf0, 0x01, 0x2a


	//----- nvinfo : EIATTR_SPARSE_MMA_MASK
	.align		4
.L_302:
        /*0018*/ 	.byte	0x03, 0x50
        /*001a*/ 	.short	0x0000


	//----- nvinfo : EIATTR_MAXREG_COUNT
	.align		4
        /*001c*/ 	.byte	0x03, 0x1b
        /*001e*/ 	.short	0x00a8


	//----- nvinfo : EIATTR_MERCURY_ISA_VERSION
	.align		4
        /*0020*/ 	.byte	0x03, 0x5f
        /*0022*/ 	.short	0x0101


	//----- nvinfo : EIATTR_VRC_CTA_INIT_COUNT
	.align		4
        /*0024*/ 	.byte	0x02, 0x4a
	.zero		1
	.zero		1


	//----- nvinfo : EIATTR_EXIT_INSTR_OFFSETS
	.align		4
        /*0028*/ 	.byte	0x04, 0x1c
        /*002a*/ 	.short	(.L_304 - .L_303)


	//   ....[0]....
.L_303:
        /*002c*/ 	.word	0x00000010


	//----- nvinfo : EIATTR_MAX_THREADS
	.align		4
.L_304:
        /*0030*/ 	.byte	0x04, 0x05
        /*0032*/ 	.short	(.L_306 - .L_305)
.L_305:
        /*0034*/ 	.word	0x00000180
        /*0038*/ 	.word	0x00000001
        /*003c*/ 	.word	0x00000001


	//----- nvinfo : EIATTR_CBANK_PARAM_SIZE
	.align		4
.L_306:
        /*0040*/ 	.byte	0x03, 0x19
        /*0042*/ 	.short	0x0a80


	//----- nvinfo : EIATTR_PARAM_CBANK
	.align		4
        /*0044*/ 	.byte	0x04, 0x0a
        /*0046*/ 	.short	(.L_308 - .L_307)
	.align		4
.L_307:
        /*0048*/ 	.word	index@(.nv.constant0._ZN7cutlass13device_kernelIN5flash11enable_sm90INS1_16FlashAttnFwdSm90INS1_25CollectiveMainloopFwdSm90ILi2EN4cute5tupleIJNS5_1CILi1EEES8_S8_EEENS6_IJNS7_ILi64EEESA_SA_EEELi512ENS_6half_tEfNS_4arch4Sm90ELb1ELb0ELb1ELb1ELb0ELb1ELb0ELb0ELb0ELb1ELb0ELb0EEENS1_21CollectiveEpilogueFwdINS6_IJSA_NS7_ILi512EEESA_EEES9_SC_SE_Li256ELb1ELb1ELb0ELb0EEENS1_36VarlenDynamicPersistentTileSchedulerILi64ELi64ELi256ELi128ELb0ELb1ELb1ELb1ELb1ELb1EEEEEEEEEvNT_6ParamsE)
        /*004c*/ 	.short	0x0380
        /*004e*/ 	.short	0x0a80


	//----- nvinfo : EIATTR_SW_WAR
	.align		4
.L_308:
        /*0050*/ 	.byte	0x04, 0x36
        /*0052*/ 	.short	(.L_310 - .L_309)
.L_309:
        /*0054*/ 	.word	0x00000008
.L_310:


//--------------------- .nv.info._ZN7cutlass13device_kernelIN5flash11enable_sm90INS1_16FlashAttnFwdSm90INS1_25CollectiveMainloopFwdSm90ILi2EN4cute5tupleIJNS5_1CILi1EEES8_S8_EEENS6_IJNS7_ILi64EEESA_SA_EEELi512ENS_6half_tEfNS_4arch4Sm90ELb1ELb0ELb1ELb1ELb0ELb0ELb1ELb0ELb0ELb1ELb0ELb0EEENS1_21CollectiveEpilogueFwdINS6_IJSA_NS7_ILi512EEESA_EEES9_SC_SE_Li256ELb1ELb1ELb0ELb0EEENS1_36VarlenDynamicPersistentTileSchedulerILi64ELi64ELi256ELi128ELb0ELb1ELb1ELb1ELb1ELb1EEEEEEEEEvNT_6ParamsE --------------------------
	.section	.nv.info._ZN7cutlass13device_kernelIN5flash11enable_sm90INS1_16FlashAttnFwdSm90INS1_25CollectiveMainloopFwdSm90ILi2EN4cute5tupleIJNS5_1CILi1EEES8_S8_EEENS6_IJNS7_ILi64EEESA_SA_EEELi512ENS_6half_tEfNS_4arch4Sm90ELb1ELb0ELb1ELb1ELb0ELb0ELb1ELb0ELb0ELb1ELb0ELb0EEENS1_21CollectiveEpilogueFwdINS6_IJSA_NS7_ILi512EEESA_EEES9_SC_SE_Li256ELb1ELb1ELb0ELb0EEENS1_36VarlenDynamicPersistentTileSchedulerILi64ELi64ELi256ELi128ELb0ELb1ELb1ELb1ELb1ELb1EEEEEEEEEvNT_6ParamsE,"",@"SHT_CUDA_INFO"
	.sectionflags	@""
	.align	4


	//----- nvinfo : EIATTR_CUDA_API_VERSION
	.align		4
        /*0000*/ 	.byte	0x04, 0x37
        /*0002*/ 	.short	(.L_312 - .L_311)
.L_311:
        /*0004*/ 	.word	0x00000082


	//----- nvinfo : EIATTR_KPARAM_INFO
	.align		4
.L_312:
        /*0008*/ 	.byte	0x04, 0x17
        /*000a*/ 	.short	(.L_314 - .L_313)
.L_313:
        /*000c*/ 	.word	0x00000000
        /*0010*/ 	.short	0x0000
        /*0012*/ 	.short	0x0000
        /*0014*/ 	.byte	0x00, 0xf0, 0x01, 0x2e


	//----- nvinfo : EIATTR_SPARSE_MMA_MASK
	.align		4
.L_314:
        /*0018*/ 	.byte	0x03, 0x50
        /*001a*/ 	.short	0x0000


	//----- nvinfo : EIATTR_MAXREG_COUNT
	.align		4
        /*001c*/ 	.byte	0x03, 0x1b
        /*001e*/ 	.short	0x00a8


	//----- nvinfo : EIATTR_MERCURY_ISA_VERSION
	.align		4
        /*0020*/ 	.byte	0x03, 0x5f
        /*0022*/ 	.short	0x0101


	//----- nvinfo : EIATTR_VRC_CTA_INIT_COUNT
	.align		4
        /*0024*/ 	.byte	0x02, 0x4a
	.zero		1
	.zero		1


	//----- nvinfo : EIATTR_EXIT_INSTR_OFFSETS
	.align		4
        /*0028*/ 	.byte	0x04, 0x1c
        /*002a*/ 	.short	(.L_316 - .L_315)


	//   ....[0]....
.L_315:
        /*002c*/ 	.word	0x00000010


	//----- nvinfo : EIATTR_MAX_THREADS
	.align		4
.L_316:
        /*0030*/ 	.byte	0x04, 0x05
        /*0032*/ 	.short	(.L_318 - .L_317)
.L_317:
        /*0034*/ 	.word	0x00000180
        /*0038*/ 	.word	0x00000001
        /*003c*/ 	.word	0x00000001


	//----- nvinfo : EIATTR_CBANK_PARAM_SIZE
	.align		4
.L_318:
        /*0040*/ 	.byte	0x03, 0x19
        /*0042*/ 	.short	0x0b80


	//----- nvinfo : EIATTR_PARAM_CBANK
	.align		4
        /*0044*/ 	.byte	0x04, 0x0a
        /*0046*/ 	.short	(.L_320 - .L_319)
	.align		4
.L_319:
        /*0048*/ 	.word	index@(.nv.constant0._ZN7cutlass13device_kernelIN5flash11enable_sm90INS1_16FlashAttnFwdSm90INS1_25CollectiveMainloopFwdSm90ILi2EN4cute5tupleIJNS5_1CILi1EEES8_S8_EEENS6_IJNS7_ILi64EEESA_SA_EEELi512ENS_6half_tEfNS_4arch4Sm90ELb1ELb0ELb1ELb1ELb0ELb0ELb1ELb0ELb0ELb1ELb0ELb0EEENS1_21CollectiveEpilogueFwdINS6_IJSA_NS7_ILi512EEESA_EEES9_SC_SE_Li256ELb1ELb1ELb0ELb0EEENS1_36VarlenDynamicPersistentTileSchedulerILi64ELi64ELi256ELi128ELb0ELb1ELb1ELb1ELb1ELb1EEEEEEEEEvNT_6ParamsE)
        /*004c*/ 	.short	0x0380
        /*004e*/ 	.short	0x0b80


	//----- nvinfo : EIATTR_SW_WAR
	.align		4
.L_320:
        /*0050*/ 	.byte	0x04, 0x36
        /*0052*/ 	.short	(.L_322 - .L_321)
.L_321:
        /*0054*/ 	.word	0x00000008
.L_322:


//--------------------- .nv.info._ZN7cutlass13device_kernelIN5flash11enable_sm90INS1_16FlashAttnFwdSm90INS1_25CollectiveMainloopFwdSm90ILi2EN4cute5tupleIJNS5_1CILi1EEES8_S8_EEENS6_IJNS7_ILi64EEESA_SA_EEELi512ENS_6half_tEfNS_4arch4Sm90ELb1ELb0ELb1ELb1ELb0ELb1ELb1ELb0ELb0ELb1ELb0ELb0EEENS1_21CollectiveEpilogueFwdINS6_IJSA_NS7_ILi512EEESA_EEES9_SC_SE_Li256ELb1ELb1ELb0ELb0EEENS1_36VarlenDynamicPersistentTileSchedulerILi64ELi64ELi256ELi128ELb0ELb1ELb1ELb1ELb1ELb1EEEEEEEEEvNT_6ParamsE --------------------------
	.section	.nv.info._ZN7cutlass13device_kernelIN5flash11enable_sm90INS1_16FlashAttnFwdSm90INS1_25CollectiveMainloopFwdSm90ILi2EN4cute5tupleIJNS5_1CILi1EEES8_S8_EEENS6_IJNS7_ILi64EEESA_SA_EEELi512ENS_6half_tEfNS_4arch4Sm90ELb1ELb0ELb1ELb1ELb0ELb1ELb1ELb0ELb0ELb1ELb0ELb0EEENS1_21CollectiveEpilogueFwdINS6_IJSA_NS7_ILi512EEESA_EEES9_SC_SE_Li256ELb1ELb1ELb0ELb0EEENS1_36VarlenDynamicPersistentTileSchedulerILi64ELi64ELi256ELi128ELb0ELb1ELb1ELb1ELb1ELb1EEEEEEEEEvNT_6ParamsE,"",@"SHT_CUDA_INFO"
	.sectionflags	@""
	.align	4


	//----- nvinfo : EIATTR_CUDA_API_VERSION
	.align		4
        /*0000*/ 	.byte	0x04, 0x37
        /*0002*/ 	.short	(.L_324 - .L_323)
.L_323:
        /*0004*/ 	.word	0x00000082


	//----- nvinfo : EIATTR_KPARAM_INFO
	.align		4
.L_324:
        /*0008*/ 	.byte	0x04, 0x17
        /*000a*/ 	.short	(.L_326 - .L_325)
.L_325:
        /*000c*/ 	.word	0x00000000
        /*0010*/ 	.short	0x0000
        /*0012*/ 	.short	0x0000
        /*0014*/ 	.byte	0x00, 0xf0, 0x01, 0x2e


	//----- nvinfo : EIATTR_SPARSE_MMA_MASK
	.align		4
.L_326:
        /*0018*/ 	.byte	0x03, 0x50
        /*001a*/ 	.short	0x0000


	//----- nvinfo : EIATTR_MAXREG_COUNT
	.align		4
        /*001c*/ 	.byte	0x03, 0x1b
        /*001e*/ 	.short	0x00a8


	//----- nvinfo : EIATTR_MERCURY_ISA_VERSION
	.align		4
        /*0020*/ 	.byte	0x03, 0x5f
        /*0022*/ 	.short	0x0101


	//----- nvinfo : EIATTR_VRC_CTA_INIT_COUNT
	.align		4
        /*0024*/ 	.byte	0x02, 0x4a
	.zero		1
	.zero		1


	//----- nvinfo : EIATTR_EXIT_INSTR_OFFSETS
	.align		4
        /*0028*/ 	.byte	0x04, 0x1c
        /*002a*/ 	.short	(.L_328 - .L_327)


	//   ....[0]....
.L_327:
        /*002c*/ 	.word	0x00000010


	//----- nvinfo : EIATTR_MAX_THREADS
	.align		4
.L_328:
        /*0030*/ 	.byte	0x04, 0x05
        /*0032*/ 	.short	(.L_330 - .L_329)
.L_329:
        /*0034*/ 	.word	0x00000180
        /*0038*/ 	.word	0x00000001
        /*003c*/ 	.word	0x00000001


	//----- nvinfo : EIATTR_CBANK_PARAM_SIZE
	.align		4
.L_330:
        /*0040*/ 	.byte	0x03, 0x19
        /*0042*/ 	.short	0x0b80


	//----- nvinfo : EIATTR_PARAM_CBANK
	.align		4
        /*0044*/ 	.byte	0x04, 0x0a
        /*0046*/ 	.short	(.L_332 - .L_331)
	.align		4
.L_331:
        /*0048*/ 	.word	index@(.nv.constant0._ZN7cutlass13device_kernelIN5flash11enable_sm90INS1_16FlashAttnFwdSm90INS1_25CollectiveMainloopFwdSm90ILi2EN4cute5tupleIJNS5_1CILi1EEES8_S8_EEENS6_IJNS7_ILi64EEESA_SA_EEELi512ENS_6half_tEfNS_4arch4Sm90ELb1ELb0ELb1ELb1ELb0ELb1ELb1ELb0ELb0ELb1ELb0ELb0EEENS1_21CollectiveEpilogueFwdINS6_IJSA_NS7_ILi512EEESA_EEES9_SC_SE_Li256ELb1ELb1ELb0ELb0EEENS1_36VarlenDynamicPersistentTileSchedulerILi64ELi64ELi256ELi128ELb0ELb1ELb1ELb1ELb1ELb1EEEEEEEEEvNT_6ParamsE)
        /*004c*/ 	.short	0x0380
        /*004e*/ 	.short	0x0b80


	//----- nvinfo : EIATTR_SW_WAR
	.align		4
.L_332:
        /*0050*/ 	.byte	0x04, 0x36
        /*0052*/ 	.short	(.L_334 - .L_333)
.L_333:
        /*0054*/ 	.word	0x00000008
.L_334:


//--------------------- .nv.callgraph             --------------------------
	.section	.nv.callgraph,"",@"SHT_CUDA_CALLGRAPH"
	.align	4
	.sectionentsize	8
	.align		4
        /*0000*/ 	.word	0x00000000
	.align		4
        /*0004*/ 	.word	0xffffffff
	.align		4
        /*0008*/ 	.word	0x00000000
	.align		4
        /*000c*/ 	.word	0xfffffffe
	.align		4
        /*0010*/ 	.word	0x00000000
	.align		4
        /*0014*/ 	.word	0xfffffffd
	.align		4
        /*0018*/ 	.word	0x00000000
	.align		4
        /*001c*/ 	.word	0xfffffffc


//--------------------- .nv.constant4             --------------------------
	.section	.nv.constant4,"a",@progbits
	.align	8
	.align		8
.nv.constant4:
        /*0000*/ 	.dword	_ZN85_INTERNAL_6c9b5c46_49_flash_fwd_hdim64_512_fp16_softcap_packgqa_sm90_cu_bdbb69e5_34984cuda3std3__45__cpo5beginE
	.align		8
        /*0008*/ 	.dword	_ZN85_INTERNAL_6c9b5c46_49_flash_fwd_hdim64_512_fp16_softcap_packgqa_sm90_cu_bdbb69e5_34984cuda3std3__45__cpo3endE
	.align		8
        /*0010*/ 	.dword	_ZN85_INTERNAL_6c9b5c46_49_flash_fwd_hdim64_512_fp16_softcap_packgqa_sm90_cu_bdbb69e5_34984cuda3std3__45__cpo6cbeginE
	.align		8
        /*0018*/ 	.dword	_ZN85_INTERNAL_6c9b5c46_49_flash_fwd_hdim64_512_fp16_softcap_packgqa_sm90_cu_bdbb69e5_34984cuda3std3__45__cpo4cendE
	.align		8
        /*0020*/ 	.dword	_ZN85_INTERNAL_6c9b5c46_49_flash_fwd_hdim64_512_fp16_softcap_packgqa_sm90_cu_bdbb69e5_34984cuda3std3__487_GLOBAL__N__6c9b5c46_49_flash_fwd_hdim64_512_fp16_softcap_packgqa_sm90_cu_bdbb69e5_34986ignoreE
	.align		8
        /*0028*/ 	.dword	_ZN85_INTERNAL_6c9b5c46_49_flash_fwd_hdim64_512_fp16_softcap_packgqa_sm90_cu_bdbb69e5_34984cuda3std3__419piecewise_constructE
	.align		8
        /*0030*/ 	.dword	_ZN85_INTERNAL_6c9b5c46_49_flash_fwd_hdim64_512_fp16_softcap_packgqa_sm90_cu_bdbb69e5_34984cuda3std3__48in_placeE
	.align		8
        /*0038*/ 	.dword	_ZN85_INTERNAL_6c9b5c46_49_flash_fwd_hdim64_512_fp16_softcap_packgqa_sm90_cu_bdbb69e5_34984cuda3std6ranges3__45__cpo4swapE
	.align		8
        /*0040*/ 	.dword	_ZN85_INTERNAL_6c9b5c46_49_flash_fwd_hdim64_512_fp16_softcap_packgqa_sm90_cu_bdbb69e5_34984cuda3std6ranges3__45__cpo9iter_moveE
	.align		8
        /*0048*/ 	.dword	_ZN85_INTERNAL_6c9b5c46_49_flash_fwd_hdim64_512_fp16_softcap_packgqa_sm90_cu_bdbb69e5_34984cute7productE
	.align		8
        /*0050*/ 	.dword	_ZN85_INTERNAL_6c9b5c46_49_flash_fwd_hdim64_512_fp16_softcap_packgqa_sm90_cu_bdbb69e5_34984cute1_E


//--------------------- .text._ZN7cutlass13device_kernelIN5flash11enable_sm90INS1_16FlashAttnFwdSm90INS1_25CollectiveMainloopFwdSm90ILi2EN4cute5tupleIJNS5_1CILi1EEES8_S8_EEENS6_IJNS7_ILi64EEESA_SA_EEELi512ENS_6half_tEfNS_4arch4Sm90ELb0ELb0ELb1ELb0ELb0ELb0ELb0ELb0ELb0ELb1ELb0ELb0EEENS1_21CollectiveEpilogueFwdINS6_IJSA_NS7_ILi512EEESA_EEES9_SC_SE_Li256ELb0ELb1ELb0ELb0EEENS1_29StaticPersistentTileSchedulerILb0EEEEEEEEEvNT_6ParamsE --------------------------
	.section	.text._ZN7cutlass13device_kernelIN5flash11enable_sm90INS1_16FlashAttnFwdSm90INS1_25CollectiveMainloopFwdSm90ILi2EN4cute5tupleIJNS5_1CILi1EEES8_S8_EEENS6_IJNS7_ILi64EEESA_SA_EEELi512ENS_6half_tEfNS_4arch4Sm90ELb0ELb0ELb1ELb0ELb0ELb0ELb0ELb0ELb0ELb1ELb0ELb0EEENS1_21CollectiveEpilogueFwdINS6_IJSA_NS7_ILi512EEESA_EEES9_SC_SE_Li256ELb0ELb1ELb0ELb0EEENS1_29StaticPersistentTileSchedulerILb0EEEEEEEEEvNT_6ParamsE,"ax",@progbits
	.align	128
.text._ZN7cutlass13device_kernelIN5flash11enable_sm90INS1_16FlashAttnFwdSm90INS1_25CollectiveMainloopFwdSm90ILi2EN4cute5tupleIJNS5_1CILi1EEES8_S8_EEENS6_IJNS7_ILi64EEESA_SA_EEELi512ENS_6half_tEfNS_4arch4Sm90ELb0ELb0ELb1ELb0ELb0ELb0ELb0ELb0ELb0ELb1ELb0ELb0EEENS1_21CollectiveEpilogueFwdINS6_IJSA_NS7_ILi512EEESA_EEES9_SC_SE_Li256ELb0ELb1ELb0ELb0EEENS1_29StaticPersistentTileSchedulerILb0EEEEEEEEEvNT_6ParamsE:
        .type           _ZN7cutlass13device_kernelIN5flash11enable_sm90INS1_16FlashAttnFwdSm90INS1_25CollectiveMainloopFwdSm90ILi2EN4cute5tupleIJNS5_1CILi1EEES8_S8_EEENS6_IJNS7_ILi64EEESA_SA_EEELi512ENS_6half_tEfNS_4arch4Sm90ELb0ELb0ELb1ELb0ELb0ELb0ELb0ELb0ELb0ELb1ELb0ELb0EEENS1_21CollectiveEpilogueFwdINS6_IJSA_NS7_ILi512EEESA_EEES9_SC_SE_Li256ELb0ELb1ELb0ELb0EEENS1_29StaticPersistentTileSchedulerILb0EEEEEEEEEvNT_6ParamsE,@function
        .size           _ZN7cutlass13device_kernelIN5flash11enable_sm90INS1_16FlashAttnFwdSm90INS1_25CollectiveMainloopFwdSm90ILi2EN4cute5tupleIJNS5_1CILi1EEES8_S8_EEENS6_IJNS7_ILi64EEESA_SA_EEELi512ENS_6half_tEfNS_4arch4Sm90ELb0ELb0ELb1ELb0ELb0ELb0ELb0ELb0ELb0ELb1ELb0ELb0EEENS1_21CollectiveEpilogueFwdINS6_IJSA_NS7_ILi512EEESA_EEES9_SC_SE_Li256ELb0ELb1ELb0ELb0EEENS1_29StaticPersistentTileSchedulerILb0EEEEEEEEEvNT_6ParamsE,(.L_x_18 - _ZN7cutlass13device_kernelIN5flash11enable_sm90INS1_16FlashAttnFwdSm90INS1_25CollectiveMainloopFwdSm90ILi2EN4cute5tupleIJNS5_1CILi1EEES8_S8_EEENS6_IJNS7_ILi64EEESA_SA_EEELi512ENS_6half_tEfNS_4arch4Sm90ELb0ELb0ELb1ELb0ELb0ELb0ELb0ELb0ELb0ELb1ELb0ELb0EEENS1_21CollectiveEpilogueFwdINS6_IJSA_NS7_ILi512EEESA_EEES9_SC_SE_Li256ELb0ELb1ELb0ELb0EEENS1_29StaticPersistentTileSchedulerILb0EEEEEEEEEvNT_6ParamsE)
        .other          _ZN7cutlass13device_kernelIN5flash11enable_sm90INS1_16FlashAttnFwdSm90INS1_25CollectiveMainloopFwdSm90ILi2EN4cute5tupleIJNS5_1CILi1EEES8_S8_EEENS6_IJNS7_ILi64EEESA_SA_EEELi512ENS_6half_tEfNS_4arch4Sm90ELb0ELb0ELb1ELb0ELb0ELb0ELb0ELb0ELb0ELb1ELb0ELb0EEENS1_21CollectiveEpilogueFwdINS6_IJSA_NS7_ILi512EEESA_EEES9_SC_SE_Li256ELb0ELb1ELb0ELb0EEENS1_29StaticPersistentTileSchedulerILb0EEEEEEEEEvNT_6ParamsE,@"STO_CUDA_ENTRY STV_DEFAULT"
_ZN7cutlass13device_kernelIN5flash11enable_sm90INS1_16FlashAttnFwdSm90INS1_25CollectiveMainloopFwdSm90ILi2EN4cute5tupleIJNS5_1CILi1EEES8_S8_EEENS6_IJNS7_ILi64EEESA_SA_EEELi512ENS_6half_tEfNS_4arch4Sm90ELb0ELb0ELb1ELb0ELb0ELb0ELb0ELb0ELb0ELb1ELb0ELb0EEENS1_21CollectiveEpilogueFwdINS6_IJSA_NS7_ILi512EEESA_EEES9_SC_SE_Li256ELb0ELb1ELb0ELb0EEENS1_29StaticPersistentTileSchedulerILb0EEEEEEEEEvNT_6ParamsE:
[----:B------:R-:W-:Y:S01]  /*0000*/  LDC R1, c[0x0][0x37c] ;  /* 0x0000df00ff017b82 */ /* 0x000fe20000000800 */
[----:B------:R-:W-:Y:S05]  /*0010*/  EXIT ;  /* 0x000000000000794d */ /* 0x000fea0003800000 */
.L_x_0:
[----:B------:R-:W-:-:S00]  /*0020*/  BRA `(.L_x_0) ;  /* 0xfffffffc00fc7947 */ /* 0x000fc0000383ffff */
[----:B------:R-:W-:-:S00]  /*0030*/  NOP ;  /* 0x0000000000007918 */ /* 0x000fc00000000000 */
        /* <DEDUP_REMOVED lines=12> */
.L_x_18:


//--------------------- .text._ZN7cutlass13device_kernelIN5flash11enable_sm90INS1_16FlashAttnFwdSm90INS1_25CollectiveMainloopFwdSm90ILi2EN4cute5tupleIJNS5_1CILi1EEES8_S8_EEENS6_IJNS7_ILi64EEESA_SA_EEELi512ENS_6half_tEfNS_4arch4Sm90ELb0ELb0ELb1ELb0ELb0ELb0ELb1ELb0ELb0ELb1ELb0ELb0EEENS1_21CollectiveEpilogueFwdINS6_IJSA_NS7_ILi512EEESA_EEES9_SC_SE_Li256ELb0ELb1ELb0ELb0EEENS1_29StaticPersistentTileSchedulerILb0EEEEEEEEEvNT_6ParamsE --------------------------
	.section	.text._ZN7cutlass13device_kernelIN5flash11enable_sm90INS1_16FlashAttnFwdSm90INS1_25CollectiveMainloopFwdSm90ILi2EN4cute5tupleIJNS5_1CILi1EEES8_S8_EEENS6_IJNS7_ILi64EEESA_SA_EEELi512ENS_6half_tEfNS_4arch4Sm90ELb0ELb0ELb1ELb0ELb0ELb0ELb1ELb0ELb0ELb1ELb0ELb0EEENS1_21CollectiveEpilogueFwdINS6_IJSA_NS7_ILi512EEESA_EEES9_SC_SE_Li256ELb0ELb1ELb0ELb0EEENS1_29StaticPersistentTileSchedulerILb0EEEEEEEEEvNT_6ParamsE,"ax",@progbits
	.align	128
.text._ZN7cutlass13device_kernelIN5flash11enable_sm90INS1_16FlashAttnFwdSm90INS1_25CollectiveMainloopFwdSm90ILi2EN4cute5tupleIJNS5_1CILi1EEES8_S8_EEENS6_IJNS7_ILi64EEESA_SA_EEELi512ENS_6half_tEfNS_4arch4Sm90ELb0ELb0ELb1ELb0ELb0ELb0ELb1ELb0ELb0ELb1ELb0ELb0EEENS1_21CollectiveEpilogueFwdINS6_IJSA_NS7_ILi512EEESA_EEES9_SC_SE_Li256ELb0ELb1ELb0ELb0EEENS1_29StaticPersistentTileSchedulerILb0EEEEEEEEEvNT_6ParamsE:
        .type           _ZN7cutlass13device_kernelIN5flash11enable_sm90INS1_16FlashAttnFwdSm90INS1_25CollectiveMainloopFwdSm90ILi2EN4cute5tupleIJNS5_1CILi1EEES8_S8_EEENS6_IJNS7_ILi64EEESA_SA_EEELi512ENS_6half_tEfNS_4arch4Sm90ELb0ELb0ELb1ELb0ELb0ELb0ELb1ELb0ELb0ELb1ELb0ELb0EEENS1_21CollectiveEpilogueFwdINS6_IJSA_NS7_ILi512EEESA_EEES9_SC_SE_Li256ELb0ELb1ELb0ELb0EEENS1_29StaticPersistentTileSchedulerILb0EEEEEEEEEvNT_6ParamsE,@function
        .size           _ZN7cutlass13device_kernelIN5flash11enable_sm90INS1_16FlashAttnFwdSm90INS1_25CollectiveMainloopFwdSm90ILi2EN4cute5tupleIJNS5_1CILi1EEES8_S8_EEENS6_IJNS7_ILi64EEESA_SA_EEELi512ENS_6half_tEfNS_4arch4Sm90ELb0ELb0ELb1ELb0ELb0ELb0ELb1ELb0ELb0ELb1ELb0ELb0EEENS1_21CollectiveEpilogueFwdINS6_IJSA_NS7_ILi512EEESA_EEES9_SC_SE_Li256ELb0ELb1ELb0ELb0EEENS1_29StaticPersistentTileSchedulerILb0EEEEEEEEEvNT_6ParamsE,(.L_x_19 - _ZN7cutlass13device_kernelIN5flash11enable_sm90INS1_16FlashAttnFwdSm90INS1_25CollectiveMainloopFwdSm90ILi2EN4cute5tupleIJNS5_1CILi1EEES8_S8_EEENS6_IJNS7_ILi64EEESA_SA_EEELi512ENS_6half_tEfNS_4arch4Sm90ELb0ELb0ELb1ELb0ELb0ELb0ELb1ELb0ELb0ELb1ELb0ELb0EEENS1_21CollectiveEpilogueFwdINS6_IJSA_NS7_ILi512EEESA_EEES9_SC_SE_Li256ELb0ELb1ELb0ELb0EEENS1_29StaticPersistentTileSchedulerILb0EEEEEEEEEvNT_6ParamsE)
        .other          _ZN7cutlass13device_kernelIN5flash11enable_sm90INS1_16FlashAttnFwdSm90INS1_25CollectiveMainloopFwdSm90ILi2EN4cute5tupleIJNS5_1CILi1EEES8_S8_EEENS6_IJNS7_ILi64EEESA_SA_EEELi512ENS_6half_tEfNS_4arch4Sm90ELb0ELb0ELb1ELb0ELb0ELb0ELb1ELb0ELb0ELb1ELb0ELb0EEENS1_21CollectiveEpilogueFwdINS6_IJSA_NS7_ILi512EEESA_EEES9_SC_SE_Li256ELb0ELb1ELb0ELb0EEENS1_29StaticPersistentTileSchedulerILb0EEEEEEEEEvNT_6ParamsE,@"STO_CUDA_ENTRY STV_DEFAULT"
_ZN7cutlass13device_kernelIN5flash11enable_sm90INS1_16FlashAttnFwdSm90INS1_25CollectiveMainloopFwdSm90ILi2EN4cute5tupleIJNS5_1CILi1EEES8_S8_EEENS6_IJNS7_ILi64EEESA_SA_EEELi512ENS_6half_tEfNS_4arch4Sm90ELb0ELb0ELb1ELb0ELb0ELb0ELb1ELb0ELb0ELb1ELb0ELb0EEENS1_21CollectiveEpilogueFwdINS6_IJSA_NS7_ILi512EEESA_EEES9_SC_SE_Li256ELb0ELb1ELb0ELb0EEENS1_29StaticPersistentTileSchedulerILb0EEEEEEEEEvNT_6ParamsE:
[----:B------:R-:W-:Y:S01]  /*0000*/  LDC R1, c[0x0][0x37c] ;  /* 0x0000df00ff017b82 */ /* 0x000fe20000000800 */
[----:B------:R-:W-:Y:S05]  /*0010*/  EXIT ;  /* 0x000000000000794d */ /* 0x000fea0003800000 */
.L_x_1:
        /* <DEDUP_REMOVED lines=14> */
.L_x_19:


//--------------------- .text._ZN7cutlass13device_kernelIN5flash11enable_sm90INS1_16FlashAttnFwdSm90INS1_25CollectiveMainloopFwdSm90ILi2EN4cute5tupleIJNS5_1CILi1EEES8_S8_EEENS6_IJNS7_ILi64EEESA_SA_EEELi512ENS_6half_tEfNS_4arch4Sm90ELb0ELb0ELb1ELb1ELb0ELb0ELb0ELb0ELb0ELb1ELb0ELb0EEENS1_21CollectiveEpilogueFwdINS6_IJSA_NS7_ILi512EEESA_EEES9_SC_SE_Li256ELb1ELb1ELb0ELb0EEENS1_36VarlenDynamicPersistentTileSchedulerILi64ELi64ELi256ELi128ELb0ELb1ELb1ELb0ELb1ELb1EEEEEEEEEvNT_6ParamsE --------------------------
	.section	.text._ZN7cutlass13device_kernelIN5flash11enable_sm90INS1_16FlashAttnFwdSm90INS1_25CollectiveMainloopFwdSm90ILi2EN4cute5tupleIJNS5_1CILi1EEES8_S8_EEENS6_IJNS7_ILi64EEESA_SA_EEELi512ENS_6half_tEfNS_4arch4Sm90ELb0ELb0ELb1ELb1ELb0ELb0ELb0ELb0ELb0ELb1ELb0ELb0EEENS1_21CollectiveEpilogueFwdINS6_IJSA_NS7_ILi512EEESA_EEES9_SC_SE_Li256ELb1ELb1ELb0ELb0EEENS1_36VarlenDynamicPersistentTileSchedulerILi64ELi64ELi256ELi128ELb0ELb1ELb1ELb0ELb1ELb1EEEEEEEEEvNT_6ParamsE,"ax",@progbits
	.align	128
.text._ZN7cutlass13device_kernelIN5flash11enable_sm90INS1_16FlashAttnFwdSm90INS1_25CollectiveMainloopFwdSm90ILi2EN4cute5tupleIJNS5_1CILi1EEES8_S8_EEENS6_IJNS7_ILi64EEESA_SA_EEELi512ENS_6half_tEfNS_4arch4Sm90ELb0ELb0ELb1ELb1ELb0ELb0ELb0ELb0ELb0ELb1ELb0ELb0EEENS1_21CollectiveEpilogueFwdINS6_IJSA_NS7_ILi512EEESA_EEES9_SC_SE_Li256ELb1ELb1ELb0ELb0EEENS1_36VarlenDynamicPersistentTileSchedulerILi64ELi64ELi256ELi128ELb0ELb1ELb1ELb0ELb1ELb1EEEEEEEEEvNT_6ParamsE:
        .type           _ZN7cutlass13device_kernelIN5flash11enable_sm90INS1_16FlashAttnFwdSm90INS1_25CollectiveMainloopFwdSm90ILi2EN4cute5tupleIJNS5_1CILi1EEES8_S8_EEENS6_IJNS7_ILi64EEESA_SA_EEELi512ENS_6half_tEfNS_4arch4Sm90ELb0ELb0ELb1ELb1ELb0ELb0ELb0ELb0ELb0ELb1ELb0ELb0EEENS1_21CollectiveEpilogueFwdINS6_IJSA_NS7_ILi512EEESA_EEES9_SC_SE_Li256ELb1ELb1ELb0ELb0EEENS1_36VarlenDynamicPersistentTileSchedulerILi64ELi64ELi256ELi128ELb0ELb1ELb1ELb0ELb1ELb1EEEEEEEEEvNT_6ParamsE,@function
        .size           _ZN7cutlass13device_kernelIN5flash11enable_sm90INS1_16FlashAttnFwdSm90INS1_25CollectiveMainloopFwdSm90ILi2EN4cute5tupleIJNS5_1CILi1EEES8_S8_EEENS6_IJNS7_ILi64EEESA_SA_EEELi512ENS_6half_tEfNS_4arch4Sm90ELb0ELb0ELb1ELb1ELb0ELb0ELb0ELb0ELb0ELb1ELb0ELb0EEENS1_21CollectiveEpilogueFwdINS6_IJSA_NS7_ILi512EEESA_EEES9_SC_SE_Li256ELb1ELb1ELb0ELb0EEENS1_36VarlenDynamicPersistentTileSchedulerILi64ELi64ELi256ELi128ELb0ELb1ELb1ELb0ELb1ELb1EEEEEEEEEvNT_6ParamsE,(.L_x_20 - _ZN7cutlass13device_kernelIN5flash11enable_sm90INS1_16FlashAttnFwdSm90INS1_25CollectiveMainloopFwdSm90ILi2EN4cute5tupleIJNS5_1CILi1EEES8_S8_EEENS6_IJNS7_ILi64EEESA_SA_EEELi512ENS_6half_tEfNS_4arch4Sm90ELb0ELb0ELb1ELb1ELb0ELb0ELb0ELb0ELb0ELb1ELb0ELb0EEENS1_21CollectiveEpilogueFwdINS6_IJSA_NS7_ILi512EEESA_EEES9_SC_SE_Li256ELb1ELb1ELb0ELb0EEENS1_36VarlenDynamicPersistentTileSchedulerILi64ELi64ELi256ELi128ELb0ELb1ELb1ELb0ELb1ELb1EEEEEEEEEvNT_6ParamsE)
        .other          _ZN7cutlass13device_kernelIN5flash11enable_sm90INS1_16FlashAttnFwdSm90INS1_25CollectiveMainloopFwdSm90ILi2EN4cute5tupleIJNS5_1CILi1EEES8_S8_EEENS6_IJNS7_ILi64EEESA_SA_EEELi512ENS_6half_tEfNS_4arch4Sm90ELb0ELb0ELb1ELb1ELb0ELb0ELb0ELb0ELb0ELb1ELb0ELb0EEENS1_21CollectiveEpilogueFwdINS6_IJSA_NS7_ILi512EEESA_EEES9_SC_SE_Li256ELb1ELb1ELb0ELb0EEENS1_36VarlenDynamicPersistentTileSchedulerILi64ELi64ELi256ELi128ELb0ELb1ELb1ELb0ELb1ELb1EEEEEEEEEvNT_6ParamsE,@"STO_CUDA_ENTRY STV_DEFAULT"
_ZN7cutlass13device_kernelIN5flash11enable_sm90INS1_16FlashAttnFwdSm90INS1_25CollectiveMainloopFwdSm90ILi2EN4cute5tupleIJNS5_1CILi1EEES8_S8_EEENS6_IJNS7_ILi64EEESA_SA_EEELi512ENS_6half_tEfNS_4arch4Sm90ELb0ELb0ELb1ELb1ELb0ELb0ELb0ELb0ELb0ELb1ELb0ELb0EEENS1_21CollectiveEpilogueFwdINS6_IJSA_NS7_ILi512EEESA_EEES9_SC_SE_Li256ELb1ELb1ELb0ELb0EEENS1_36VarlenDynamicPersistentTileSchedulerILi64ELi64ELi256ELi128ELb0ELb1ELb1ELb0ELb1ELb1EEEEEEEEEvNT_6ParamsE:
[----:B------:R-:W-:Y:S01]  /*0000*/  LDC R1, c[0x0][0x37c] ;  /* 0x0000df00ff017b82 */ /* 0x000fe20000000800 */
[----:B------:R-:W-:Y:S05]  /*0010*/  EXIT ;  /* 0x000000000000794d */ /* 0x000fea0003800000 */
.L_x_2:
        /* <DEDUP_REMOVED lines=14> */
.L_x_20:


//--------------------- .text._ZN7cutlass13device_kernelIN5flash11enable_sm90INS1_16FlashAttnFwdSm90INS1_25CollectiveMainloopFwdSm90ILi2EN4cute5tupleIJNS5_1CILi1EEES8_S8_EEENS6_IJNS7_ILi64EEESA_SA_EEELi512ENS_6half_tEfNS_4arch4Sm90ELb0ELb0ELb1ELb1ELb0ELb1ELb0ELb0ELb0ELb1ELb0ELb0EEENS1_21CollectiveEpilogueFwdINS6_IJSA_NS7_ILi512EEESA_EEES9_SC_SE_Li256ELb1ELb1ELb0ELb0EEENS1_36VarlenDynamicPersistentTileSchedulerILi64ELi64ELi256ELi128ELb0ELb1ELb1ELb0ELb1ELb1EEEEEEEEEvNT_6ParamsE --------------------------
	.section	.text._ZN7cutlass13device_kernelIN5flash11enable_sm90INS1_16FlashAttnFwdSm90INS1_25CollectiveMainloopFwdSm90ILi2EN4cute5tupleIJNS5_1CILi1EEES8_S8_EEENS6_IJNS7_ILi64EEESA_SA_EEELi512ENS_6half_tEfNS_4arch4Sm90ELb0ELb0ELb1ELb1ELb0ELb1ELb0ELb0ELb0ELb1ELb0ELb0EEENS1_21CollectiveEpilogueFwdINS6_IJSA_NS7_ILi512EEESA_EEES9_SC_SE_Li256ELb1ELb1ELb0ELb0EEENS1_36VarlenDynamicPersistentTileSchedulerILi64ELi64ELi256ELi128ELb0ELb1ELb1ELb0ELb1ELb1EEEEEEEEEvNT_6ParamsE,"ax",@progbits
	.align	128
.text._ZN7cutlass13device_kernelIN5flash11enable_sm90INS1_16FlashAttnFwdSm90INS1_25CollectiveMainloopFwdSm90ILi2EN4cute5tupleIJNS5_1CILi1EEES8_S8_EEENS6_IJNS7_ILi64EEESA_SA_EEELi512ENS_6half_tEfNS_4arch4Sm90ELb0ELb0ELb1ELb1ELb0ELb1ELb0ELb0ELb0ELb1ELb0ELb0EEENS1_21CollectiveEpilogueFwdINS6_IJSA_NS7_ILi512EEESA_EEES9_SC_SE_Li256ELb1ELb1ELb0ELb0EEENS1_36VarlenDynamicPersistentTileSchedulerILi64ELi64ELi256ELi128ELb0ELb1ELb1ELb0ELb1ELb1EEEEEEEEEvNT_6ParamsE:
        .type           _ZN7cutlass13device_kernelIN5flash11enable_sm90INS1_16FlashAttnFwdSm90INS1_25CollectiveMainloopFwdSm90ILi2EN4cute5tupleIJNS5_1CILi1EEES8_S8_EEENS6_IJNS7_ILi64EEESA_SA_EEELi512ENS_6half_tEfNS_4arch4Sm90ELb0ELb0ELb1ELb1ELb0ELb1ELb0ELb0ELb0ELb1ELb0ELb0EEENS1_21CollectiveEpilogueFwdINS6_IJSA_NS7_ILi512EEESA_EEES9_SC_SE_Li256ELb1ELb1ELb0ELb0EEENS1_36VarlenDynamicPersistentTileSchedulerILi64ELi64ELi256ELi128ELb0ELb1ELb1ELb0ELb1ELb1EEEEEEEEEvNT_6ParamsE,@function
        .size           _ZN7cutlass13device_kernelIN5flash11enable_sm90INS1_16FlashAttnFwdSm90INS1_25CollectiveMainloopFwdSm90ILi2EN4cute5tupleIJNS5_1CILi1EEES8_S8_EEENS6_IJNS7_ILi64EEESA_SA_EEELi512ENS_6half_tEfNS_4arch4Sm90ELb0ELb0ELb1ELb1ELb0ELb1ELb0ELb0ELb0ELb1ELb0ELb0EEENS1_21CollectiveEpilogueFwdINS6_IJSA_NS7_ILi512EEESA_EEES9_SC_SE_Li256ELb1ELb1ELb0ELb0EEENS1_36VarlenDynamicPersistentTileSchedulerILi64ELi64ELi256ELi128ELb0ELb1ELb1ELb0ELb1ELb1EEEEEEEEEvNT_6ParamsE,(.L_x_21 - _ZN7cutlass13device_kernelIN5flash11enable_sm90INS1_16FlashAttnFwdSm90INS1_25CollectiveMainloopFwdSm90ILi2EN4cute5tupleIJNS5_1CILi1EEES8_S8_EEENS6_IJNS7_ILi64EEESA_SA_EEELi512ENS_6half_tEfNS_4arch4Sm90ELb0ELb0ELb1ELb1ELb0ELb1ELb0ELb0ELb0ELb1ELb0ELb0EEENS1_21CollectiveEpilogueFwdINS6_IJSA_NS7_ILi512EEESA_EEES9_SC_SE_Li256ELb1ELb1ELb0ELb0EEENS1_36VarlenDynamicPersistentTileSchedulerILi64ELi64ELi256ELi128ELb0ELb1ELb1ELb0ELb1ELb1EEEEEEEEEvNT_6ParamsE)
        .other          _ZN7cutlass13device_kernelIN5flash11enable_sm90INS1_16FlashAttnFwdSm90INS1_25CollectiveMainloopFwdSm90ILi2EN4cute5tupleIJNS5_1CILi1EEES8_S8_EEENS6_IJNS7_ILi64EEESA_SA_EEELi512ENS_6half_tEfNS_4arch4Sm90ELb0ELb0ELb1ELb1ELb0ELb1ELb0ELb0ELb0ELb1ELb0ELb0EEENS1_21CollectiveEpilogueFwdINS6_IJSA_NS7_ILi512EEESA_EEES9_SC_SE_Li256ELb1ELb1ELb0ELb0EEENS1_36VarlenDynamicPersistentTileSchedulerILi64ELi64ELi256ELi128ELb0ELb1ELb1ELb0ELb1ELb1EEEEEEEEEvNT_6ParamsE,@"STO_CUDA_ENTRY STV_DEFAULT"
_ZN7cutlass13device_kernelIN5flash11enable_sm90INS1_16FlashAttnFwdSm90INS1_25CollectiveMainloopFwdSm90ILi2EN4cute5tupleIJNS5_1CILi1EEES8_S8_EEENS6_IJNS7_ILi64EEESA_SA_EEELi512ENS_6half_tEfNS_4arch4Sm90ELb0ELb0ELb1ELb1ELb0ELb1ELb0ELb0ELb0ELb1ELb0ELb0EEENS1_21CollectiveEpilogueFwdINS6_IJSA_NS7_ILi512EEESA_EEES9_SC_SE_Li256ELb1ELb1ELb0ELb0EEENS1_36VarlenDynamicPersistentTileSchedulerILi64ELi64ELi256ELi128ELb0ELb1ELb1ELb0ELb1ELb1EEEEEEEEEvNT_6ParamsE:
[----:B------:R-:W-:Y:S01]  /*0000*/  LDC R1, c[0x0][0x37c] ;  /* 0x0000df00ff017b82 */ /* 0x000fe20000000800 */
[----:B------:R-:W-:Y:S05]  /*0010*/  EXIT ;  /* 0x000000000000794d */ /* 0x000fea0003800000 */
.L_x_3:
        /* <DEDUP_REMOVED lines=14> */
.L_x_21:


//--------------------- .text._ZN7cutlass13device_kernelIN5flash11enable_sm90INS1_16FlashAttnFwdSm90INS1_25CollectiveMainloopFwdSm90ILi2EN4cute5tupleIJNS5_1CILi1EEES8_S8_EEENS6_IJNS7_ILi64EEESA_SA_EEELi512ENS_6half_tEfNS_4arch4Sm90ELb0ELb0ELb1ELb1ELb0ELb0ELb1ELb0ELb0ELb1ELb0ELb0EEENS1_21CollectiveEpilogueFwdINS6_IJSA_NS7_ILi512EEESA_EEES9_SC_SE_Li256ELb1ELb1ELb0ELb0EEENS1_36VarlenDynamicPersistentTileSchedulerILi64ELi64ELi256ELi128ELb0ELb1ELb1ELb0ELb1ELb1EEEEEEEEEvNT_6ParamsE --------------------------
	.section	.text._ZN7cutlass13device_kernelIN5flash11enable_sm90INS1_16FlashAttnFwdSm90INS1_25CollectiveMainloopFwdSm90ILi2EN4cute5tupleIJNS5_1CILi1EEES8_S8_EEENS6_IJNS7_ILi64EEESA_SA_EEELi512ENS_6half_tEfNS_4arch4Sm90ELb0ELb0ELb1ELb1ELb0ELb0ELb1ELb0ELb0ELb1ELb0ELb0EEENS1_21CollectiveEpilogueFwdINS6_IJSA_NS7_ILi512EEESA_EEES9_SC_SE_Li256ELb1ELb1ELb0ELb0EEENS1_36VarlenDynamicPersistentTileSchedulerILi64ELi64ELi256ELi128ELb0ELb1ELb1ELb0ELb1ELb1EEEEEEEEEvNT_6ParamsE,"ax",@progbits
	.align	128
.text._ZN7cutlass13device_kernelIN5flash11enable_sm90INS1_16FlashAttnFwdSm90INS1_25CollectiveMainloopFwdSm90ILi2EN4cute5tupleIJNS5_1CILi1EEES8_S8_EEENS6_IJNS7_ILi64EEESA_SA_EEELi512ENS_6half_tEfNS_4arch4Sm90ELb0ELb0ELb1ELb1ELb0ELb0ELb1ELb0ELb0ELb1ELb0ELb0EEENS1_21CollectiveEpilogueFwdINS6_IJSA_NS7_ILi512EEESA_EEES9_SC_SE_Li256ELb1ELb1ELb0ELb0EEENS1_36VarlenDynamicPersistentTileSchedulerILi64ELi64ELi256ELi128ELb0ELb1ELb1ELb0ELb1ELb1EEEEEEEEEvNT_6ParamsE:
        .type           _ZN7cutlass13device_kernelIN5flash11enable_sm90INS1_16FlashAttnFwdSm90INS1_25CollectiveMainloopFwdSm90ILi2EN4cute5tupleIJNS5_1CILi1EEES8_S8_EEENS6_IJNS7_ILi64EEESA_SA_EEELi512ENS_6half_tEfNS_4arch4Sm90ELb0ELb0ELb1ELb1ELb0ELb0ELb1ELb0ELb0ELb1ELb0ELb0EEENS1_21CollectiveEpilogueFwdINS6_IJSA_NS7_ILi512EEESA_EEES9_SC_SE_Li256ELb1ELb1ELb0ELb0EEENS1_36VarlenDynamicPersistentTileSchedulerILi64ELi64ELi256ELi128ELb0ELb1ELb1ELb0ELb1ELb1EEEEEEEEEvNT_6ParamsE,@function
        .size           _ZN7cutlass13device_kernelIN5flash11enable_sm90INS1_16FlashAttnFwdSm90INS1_25CollectiveMainloopFwdSm90ILi2EN4cute5tupleIJNS5_1CILi1EEES8_S8_EEENS6_IJNS7_ILi64EEESA_SA_EEELi512ENS_6half_tEfNS_4arch4Sm90ELb0ELb0ELb1ELb1ELb0ELb0ELb1ELb0ELb0ELb1ELb0ELb0EEENS1_21CollectiveEpilogueFwdINS6_IJSA_NS7_ILi512EEESA_EEES9_SC_SE_Li256ELb1ELb1ELb0ELb0EEENS1_36VarlenDynamicPersistentTileSchedulerILi64ELi64ELi256ELi128ELb0ELb1ELb1ELb0ELb1ELb1EEEEEEEEEvNT_6ParamsE,(.L_x_22 - _ZN7cutlass13device_kernelIN5flash11enable_sm90INS1_16FlashAttnFwdSm90INS1_25CollectiveMainloopFwdSm90ILi2EN4cute5tupleIJNS5_1CILi1EEES8_S8_EEENS6_IJNS7_ILi64EEESA_SA_EEELi512ENS_6half_tEfNS_4arch4Sm90ELb0ELb0ELb1ELb1ELb0ELb0ELb1ELb0ELb0ELb1ELb0ELb0EEENS1_21CollectiveEpilogueFwdINS6_IJSA_NS7_ILi512EEESA_EEES9_SC_SE_Li256ELb1ELb1ELb0ELb0EEENS1_36VarlenDynamicPersistentTileSchedulerILi64ELi64ELi256ELi128ELb0ELb1ELb1ELb0ELb1ELb1EEEEEEEEEvNT_6ParamsE)
        .other          _ZN7cutlass13device_kernelIN5flash11enable_sm90INS1_16FlashAttnFwdSm90INS1_25CollectiveMainloopFwdSm90ILi2EN4cute5tupleIJNS5_1CILi1EEES8_S8_EEENS6_IJNS7_ILi64EEESA_SA_EEELi512ENS_6half_tEfNS_4arch4Sm90ELb0ELb0ELb1ELb1ELb0ELb0ELb1ELb0ELb0ELb1ELb0ELb0EEENS1_21CollectiveEpilogueFwdINS6_IJSA_NS7_ILi512EEESA_EEES9_SC_SE_Li256ELb1ELb1ELb0ELb0EEENS1_36VarlenDynamicPersistentTileSchedulerILi64ELi64ELi256ELi128ELb0ELb1ELb1ELb0ELb1ELb1EEEEEEEEEvNT_6ParamsE,@"STO_CUDA_ENTRY STV_DEFAULT"
_ZN7cutlass13device_kernelIN5flash11enable_sm90INS1_16FlashAttnFwdSm90INS1_25CollectiveMainloopFwdSm90ILi2EN4cute5tupleIJNS5_1CILi1EEES8_S8_EEENS6_IJNS7_ILi64EEESA_SA_EEELi512ENS_6half_tEfNS_4arch4Sm90ELb0ELb0ELb1ELb1ELb0ELb0ELb1ELb0ELb0ELb1ELb0ELb0EEENS1_21CollectiveEpilogueFwdINS6_IJSA_NS7_ILi512EEESA_EEES9_SC_SE_Li256ELb1ELb1ELb0ELb0EEENS1_36VarlenDynamicPersistentTileSchedulerILi64ELi64ELi256ELi128ELb0ELb1ELb1ELb0ELb1ELb1EEEEEEEEEvNT_6ParamsE:
[----:B------:R-:W-:Y:S01]  /*0000*/  LDC R1, c[0x0][0x37c] ;  /* 0x0000df00ff017b82 */ /* 0x000fe20000000800 */
[----:B------:R-:W-:Y:S05]  /*0010*/  EXIT ;  /* 0x000000000000794d */ /* 0x000fea0003800000 */
.L_x_4:
        /* <DEDUP_REMOVED lines=14> */
.L_x_22:


//--------------------- .text._ZN7cutlass13device_kernelIN5flash11enable_sm90INS1_16FlashAttnFwdSm90INS1_25CollectiveMainloopFwdSm90ILi2EN4cute5tupleIJNS5_1CILi1EEES8_S8_EEENS6_IJNS7_ILi64EEESA_SA_EEELi512ENS_6half_tEfNS_4arch4Sm90ELb0ELb0ELb1ELb1ELb0ELb1ELb1ELb0ELb0ELb1ELb0ELb0EEENS1_21CollectiveEpilogueFwdINS6_IJSA_NS7_ILi512EEESA_EEES9_SC_SE_Li256ELb1ELb1ELb0ELb0EEENS1_36VarlenDynamicPersistentTileSchedulerILi64ELi64ELi256ELi128ELb0ELb1ELb1ELb0ELb1ELb1EEEEEEEEEvNT_6ParamsE --------------------------
	.section	.text._ZN7cutlass13device_kernelIN5flash11enable_sm90INS1_16FlashAttnFwdSm90INS1_25CollectiveMainloopFwdSm90ILi2EN4cute5tupleIJNS5_1CILi1EEES8_S8_EEENS6_IJNS7_ILi64EEESA_SA_EEELi512ENS_6half_tEfNS_4arch4Sm90ELb0ELb0ELb1ELb1ELb0ELb1ELb1ELb0ELb0ELb1ELb0ELb0EEENS1_21CollectiveEpilogueFwdINS6_IJSA_NS7_ILi512EEESA_EEES9_SC_SE_Li256ELb1ELb1ELb0ELb0EEENS1_36VarlenDynamicPersistentTileSchedulerILi64ELi64ELi256ELi128ELb0ELb1ELb1ELb0ELb1ELb1EEEEEEEEEvNT_6ParamsE,"ax",@progbits
	.align	128
.text._ZN7cutlass13device_kernelIN5flash11enable_sm90INS1_16FlashAttnFwdSm90INS1_25CollectiveMainloopFwdSm90ILi2EN4cute5tupleIJNS5_1CILi1EEES8_S8_EEENS6_IJNS7_ILi64EEESA_SA_EEELi512ENS_6half_tEfNS_4arch4Sm90ELb0ELb0ELb1ELb1ELb0ELb1ELb1ELb0ELb0ELb1ELb0ELb0EEENS1_21CollectiveEpilogueFwdINS6_IJSA_NS7_ILi512EEESA_EEES9_SC_SE_Li256ELb1ELb1ELb0ELb0EEENS1_36VarlenDynamicPersistentTileSchedulerILi64ELi64ELi256ELi128ELb0ELb1ELb1ELb0ELb1ELb1EEEEEEEEEvNT_6ParamsE:
        .type           _ZN7cutlass13device_kernelIN5flash11enable_sm90INS1_16FlashAttnFwdSm90INS1_25CollectiveMainloopFwdSm90ILi2EN4cute5tupleIJNS5_1CILi1EEES8_S8_EEENS6_IJNS7_ILi64EEESA_SA_EEELi512ENS_6half_tEfNS_4arch4Sm90ELb0ELb0ELb1ELb1ELb0ELb1ELb1ELb0ELb0ELb1ELb0ELb0EEENS1_21CollectiveEpilogueFwdINS6_IJSA_NS7_ILi512EEESA_EEES9_SC_SE_Li256ELb1ELb1ELb0ELb0EEENS1_36VarlenDynamicPersistentTileSchedulerILi64ELi64ELi256ELi128ELb0ELb1ELb1ELb0ELb1ELb1EEEEEEEEEvNT_6ParamsE,@function
        .size           _ZN7cutlass13device_kernelIN5flash11enable_sm90INS1_16FlashAttnFwdSm90INS1_25CollectiveMainloopFwdSm90ILi2EN4cute5tupleIJNS5_1CILi1EEES8_S8_EEENS6_IJNS7_ILi64EEESA_SA_EEELi512ENS_6half_tEfNS_4arch4Sm90ELb0ELb0ELb1ELb1ELb0ELb1ELb1ELb0ELb0ELb1ELb0ELb0EEENS1_21CollectiveEpilogueFwdINS6_IJSA_NS7_ILi512EEESA_EEES9_SC_SE_Li256ELb1ELb1ELb0ELb0EEENS1_36VarlenDynamicPersistentTileSchedulerILi64ELi64ELi256ELi128ELb0ELb1ELb1ELb0ELb1ELb1EEEEEEEEEvNT_6ParamsE,(.L_x_23 - _ZN7cutlass13device_kernelIN5flash11enable_sm90INS1_16FlashAttnFwdSm90INS1_25CollectiveMainloopFwdSm90ILi2EN4cute5tupleIJNS5_1CILi1EEES8_S8_EEENS6_IJNS7_ILi64EEESA_SA_EEELi512ENS_6half_tEfNS_4arch4Sm90ELb0ELb0ELb1ELb1ELb0ELb1ELb1ELb0ELb0ELb1ELb0ELb0EEENS1_21CollectiveEpilogueFwdINS6_IJSA_NS7_ILi512EEESA_EEES9_SC_SE_Li256ELb1ELb1ELb0ELb0EEENS1_36VarlenDynamicPersistentTileSchedulerILi64ELi64ELi256ELi128ELb0ELb1ELb1ELb0ELb1ELb1EEEEEEEEEvNT_6ParamsE)
        .other          _ZN7cutlass13device_kernelIN5flash11enable_sm90INS1_16FlashAttnFwdSm90INS1_25CollectiveMainloopFwdSm90ILi2EN4cute5tupleIJNS5_1CILi1EEES8_S8_EEENS6_IJNS7_ILi64EEESA_SA_EEELi512ENS_6half_tEfNS_4arch4Sm90ELb0ELb0ELb1ELb1ELb0ELb1ELb1ELb0ELb0ELb1ELb0ELb0EEENS1_21CollectiveEpilogueFwdINS6_IJSA_NS7_ILi512EEESA_EEES9_SC_SE_Li256ELb1ELb1ELb0ELb0EEENS1_36VarlenDynamicPersistentTileSchedulerILi64ELi64ELi256ELi128ELb0ELb1ELb1ELb0ELb1ELb1EEEEEEEEEvNT_6ParamsE,@"STO_CUDA_ENTRY STV_DEFAULT"
_ZN7cutlass13device_kernelIN5flash11enable_sm90INS1_16FlashAttnFwdSm90INS1_25CollectiveMainloopFwdSm90ILi2EN4cute5tupleIJNS5_1CILi1EEES8_S8_EEENS6_IJNS7_ILi64EEESA_SA_EEELi512ENS_6half_tEfNS_4arch4Sm90ELb0ELb0ELb1ELb1ELb0ELb1ELb1ELb0ELb0ELb1ELb0ELb0EEENS1_21CollectiveEpilogueFwdINS6_IJSA_NS7_ILi512EEESA_EEES9_SC_SE_Li256ELb1ELb1ELb0ELb0EEENS1_36VarlenDynamicPersistentTileSchedulerILi64ELi64ELi256ELi128ELb0ELb1ELb1ELb0ELb1ELb1EEEEEEEEEvNT_6ParamsE:
[----:B------:R-:W-:Y:S01]  /*0000*/  LDC R1, c[0x0][0x37c] ;  /* 0x0000df00ff017b82 */ /* 0x000fe20000000800 */
[----:B------:R-:W-:Y:S05]  /*0010*/  EXIT ;  /* 0x000000000000794d */ /* 0x000fea0003800000 */
.L_x_5:
        /* <DEDUP_REMOVED lines=14> */
.L_x_23:


//--------------------- .text._ZN7cutlass13device_kernelIN5flash11enable_sm90INS1_16FlashAttnFwdSm90INS1_25CollectiveMainloopFwdSm90ILi2EN4cute5tupleIJNS5_1CILi1EEES8_S8_EEENS6_IJNS7_ILi64EEESA_SA_EEELi512ENS_6half_tEfNS_4arch4Sm90ELb0ELb1ELb1ELb0ELb0ELb0ELb0ELb0ELb0ELb1ELb0ELb0EEENS1_21CollectiveEpilogueFwdINS6_IJSA_NS7_ILi512EEESA_EEES9_SC_SE_Li256ELb0ELb1ELb0ELb0EEENS1_30DynamicPersistentTileSchedulerILi256ELi128ELb0ELb1ELb1EEEEEEEEEvNT_6ParamsE --------------------------
	.section	.text._ZN7cutlass13device_kernelIN5flash11enable_sm90INS1_16FlashAttnFwdSm90INS1_25CollectiveMainloopFwdSm90ILi2EN4cute5tupleIJNS5_1CILi1EEES8_S8_EEENS6_IJNS7_ILi64EEESA_SA_EEELi512ENS_6half_tEfNS_4arch4Sm90ELb0ELb1ELb1ELb0ELb0ELb0ELb0ELb0ELb0ELb1ELb0ELb0EEENS1_21CollectiveEpilogueFwdINS6_IJSA_NS7_ILi512EEESA_EEES9_SC_SE_Li256ELb0ELb1ELb0ELb0EEENS1_30DynamicPersistentTileSchedulerILi256ELi128ELb0ELb1ELb1EEEEEEEEEvNT_6ParamsE,"ax",@progbits
	.align	128
.text._ZN7cutlass13device_kernelIN5flash11enable_sm90INS1_16FlashAttnFwdSm90INS1_25CollectiveMainloopFwdSm90ILi2EN4cute5tupleIJNS5_1CILi1EEES8_S8_EEENS6_IJNS7_ILi64EEESA_SA_EEELi512ENS_6half_tEfNS_4arch4Sm90ELb0ELb1ELb1ELb0ELb0ELb0ELb0ELb0ELb0ELb1ELb0ELb0EEENS1_21CollectiveEpilogueFwdINS6_IJSA_NS7_ILi512EEESA_EEES9_SC_SE_Li256ELb0ELb1ELb0ELb0EEENS1_30DynamicPersistentTileSchedulerILi256ELi128ELb0ELb1ELb1EEEEEEEEEvNT_6ParamsE:
        .type           _ZN7cutlass13device_kernelIN5flash11enable_sm90INS1_16FlashAttnFwdSm90INS1_25CollectiveMainloopFwdSm90ILi2EN4cute5tupleIJNS5_1CILi1EEES8_S8_EEENS6_IJNS7_ILi64EEESA_SA_EEELi512ENS_6half_tEfNS_4arch4Sm90ELb0ELb1ELb1ELb0ELb0ELb0ELb0ELb0ELb0ELb1ELb0ELb0EEENS1_21CollectiveEpilogueFwdINS6_IJSA_NS7_ILi512EEESA_EEES9_SC_SE_Li256ELb0ELb1ELb0ELb0EEENS1_30DynamicPersistentTileSchedulerILi256ELi128ELb0ELb1ELb1EEEEEEEEEvNT_6ParamsE,@function
        .size           _ZN7cutlass13device_kernelIN5flash11enable_sm90INS1_16FlashAttnFwdSm90INS1_25CollectiveMainloopFwdSm90ILi2EN4cute5tupleIJNS5_1CILi1EEES8_S8_EEENS6_IJNS7_ILi64EEESA_SA_EEELi512ENS_6half_tEfNS_4arch4Sm90ELb0ELb1ELb1ELb0ELb0ELb0ELb0ELb0ELb0ELb1ELb0ELb0EEENS1_21CollectiveEpilogueFwdINS6_IJSA_NS7_ILi512EEESA_EEES9_SC_SE_Li256ELb0ELb1ELb0ELb0EEENS1_30DynamicPersistentTileSchedulerILi256ELi128ELb0ELb1ELb1EEEEEEEEEvNT_6ParamsE,(.L_x_24 - _ZN7cutlass13device_kernelIN5flash11enable_sm90INS1_16FlashAttnFwdSm90INS1_25CollectiveMainloopFwdSm90ILi2EN4cute5tupleIJNS5_1CILi1EEES8_S8_EEENS6_IJNS7_ILi64EEESA_SA_EEELi512ENS_6half_tEfNS_4arch4Sm90ELb0ELb1ELb1ELb0ELb0ELb0ELb0ELb0ELb0ELb1ELb0ELb0EEENS1_21CollectiveEpilogueFwdINS6_IJSA_NS7_ILi512EEESA_EEES9_SC_SE_Li256ELb0ELb1ELb0ELb0EEENS1_30DynamicPersistentTileSchedulerILi256ELi128ELb0ELb1ELb1EEEEEEEEEvNT_6ParamsE)
        .other          _ZN7cutlass13device_kernelIN5flash11enable_sm90INS1_16FlashAttnFwdSm90INS1_25CollectiveMainloopFwdSm90ILi2EN4cute5tupleIJNS5_1CILi1EEES8_S8_EEENS6_IJNS7_ILi64EEESA_SA_EEELi512ENS_6half_tEfNS_4arch4Sm90ELb0ELb1ELb1ELb0ELb0ELb0ELb0ELb0ELb0ELb1ELb0ELb0EEENS1_21CollectiveEpilogueFwdINS6_IJSA_NS7_ILi512EEESA_EEES9_SC_SE_Li256ELb0ELb1ELb0ELb0EEENS1_30DynamicPersistentTileSchedulerILi256ELi128ELb0ELb1ELb1EEEEEEEEEvNT_6ParamsE,@"STO_CUDA_ENTRY STV_DEFAULT"
_ZN7cutlass13device_kernelIN5flash11enable_sm90INS1_16FlashAttnFwdSm90INS1_25CollectiveMainloopFwdSm90ILi2EN4cute5tupleIJNS5_1CILi1EEES8_S8_EEENS6_IJNS7_ILi64EEESA_SA_EEELi512ENS_6half_tEfNS_4arch4Sm90ELb0ELb1ELb1ELb0ELb0ELb0ELb0ELb0ELb0ELb1ELb0ELb0EEENS1_21CollectiveEpilogueFwdINS6_IJSA_NS7_ILi512EEESA_EEES9_SC_SE_Li256ELb0ELb1ELb0ELb0EEENS1_30DynamicPersistentTileSchedulerILi256ELi128ELb0ELb1ELb1EEEEEEEEEvNT_6ParamsE:
[----:B------:R-:W-:Y:S01]  /*0000*/  LDC R1, c[0x0][0x37c] ;  /* 0x0000df00ff017b82 */ /* 0x000fe20000000800 */
[----:B------:R-:W-:Y:S05]  /*0010*/  EXIT ;  /* 0x000000000000794d */ /* 0x000fea0003800000 */
.L_x_6:
        /* <DEDUP_REMOVED lines=14> */
.L_x_24:


//--------------------- .text._ZN7cutlass13device_kernelIN5flash11enable_sm90INS1_16FlashAttnFwdSm90INS1_25CollectiveMainloopFwdSm90ILi2EN4cute5tupleIJNS5_1CILi1EEES8_S8_EEENS6_IJNS7_ILi64EEESA_SA_EEELi512ENS_6half_tEfNS_4arch4Sm90ELb0ELb1ELb1ELb0ELb0ELb0ELb1ELb0ELb0ELb1ELb0ELb0EEENS1_21CollectiveEpilogueFwdINS6_IJSA_NS7_ILi512EEESA_EEES9_SC_SE_Li256ELb0ELb1ELb0ELb0EEENS1_30DynamicPersistentTileSchedulerILi256ELi128ELb0ELb1ELb1EEEEEEEEEvNT_6ParamsE --------------------------
	.section	.text._ZN7cutlass13device_kernelIN5flash11enable_sm90INS1_16FlashAttnFwdSm90INS1_25CollectiveMainloopFwdSm90ILi2EN4cute5tupleIJNS5_1CILi1EEES8_S8_EEENS6_IJNS7_ILi64EEESA_SA_EEELi512ENS_6half_tEfNS_4arch4Sm90ELb0ELb1ELb1ELb0ELb0ELb0ELb1ELb0ELb0ELb1ELb0ELb0EEENS1_21CollectiveEpilogueFwdINS6_IJSA_NS7_ILi512EEESA_EEES9_SC_SE_Li256ELb0ELb1ELb0ELb0EEENS1_30DynamicPersistentTileSchedulerILi256ELi128ELb0ELb1ELb1EEEEEEEEEvNT_6ParamsE,"ax",@progbits
	.align	128
.text._ZN7cutlass13device_kernelIN5flash11enable_sm90INS1_16FlashAttnFwdSm90INS1_25CollectiveMainloopFwdSm90ILi2EN4cute5tupleIJNS5_1CILi1EEES8_S8_EEENS6_IJNS7_ILi64EEESA_SA_EEELi512ENS_6half_tEfNS_4arch4Sm90ELb0ELb1ELb1ELb0ELb0ELb0ELb1ELb0ELb0ELb1ELb0ELb0EEENS1_21CollectiveEpilogueFwdINS6_IJSA_NS7_ILi512EEESA_EEES9_SC_SE_Li256ELb0ELb1ELb0ELb0EEENS1_30DynamicPersistentTileSchedulerILi256ELi128ELb0ELb1ELb1EEEEEEEEEvNT_6ParamsE:
        .type           _ZN7cutlass13device_kernelIN5flash11enable_sm90INS1_16FlashAttnFwdSm90INS1_25CollectiveMainloopFwdSm90ILi2EN4cute5tupleIJNS5_1CILi1EEES8_S8_EEENS6_IJNS7_ILi64EEESA_SA_EEELi512ENS_6half_tEfNS_4arch4Sm90ELb0ELb1ELb1ELb0ELb0ELb0ELb1ELb0ELb0ELb1ELb0ELb0EEENS1_21CollectiveEpilogueFwdINS6_IJSA_NS7_ILi512EEESA_EEES9_SC_SE_Li256ELb0ELb1ELb0ELb0EEENS1_30DynamicPersistentTileSchedulerILi256ELi128ELb0ELb1ELb1EEEEEEEEEvNT_6ParamsE,@function
        .size           _ZN7cutlass13device_kernelIN5flash11enable_sm90INS1_16FlashAttnFwdSm90INS1_25CollectiveMainloopFwdSm90ILi2EN4cute5tupleIJNS5_1CILi1EEES8_S8_EEENS6_IJNS7_ILi64EEESA_SA_EEELi512ENS_6half_tEfNS_4arch4Sm90ELb0ELb1ELb1ELb0ELb0ELb0ELb1ELb0ELb0ELb1ELb0ELb0EEENS1_21CollectiveEpilogueFwdINS6_IJSA_NS7_ILi512EEESA_EEES9_SC_SE_Li256ELb0ELb1ELb0ELb0EEENS1_30DynamicPersistentTileSchedulerILi256ELi128ELb0ELb1ELb1EEEEEEEEEvNT_6ParamsE,(.L_x_25 - _ZN7cutlass13device_kernelIN5flash11enable_sm90INS1_16FlashAttnFwdSm90INS1_25CollectiveMainloopFwdSm90ILi2EN4cute5tupleIJNS5_1CILi1EEES8_S8_EEENS6_IJNS7_ILi64EEESA_SA_EEELi512ENS_6half_tEfNS_4arch4Sm90ELb0ELb1ELb1ELb0ELb0ELb0ELb1ELb0ELb0ELb1ELb0ELb0EEENS1_21CollectiveEpilogueFwdINS6_IJSA_NS7_ILi512EEESA_EEES9_SC_SE_Li256ELb0ELb1ELb0ELb0EEENS1_30DynamicPersistentTileSchedulerILi256ELi128ELb0ELb1ELb1EEEEEEEEEvNT_6ParamsE)
        .other          _ZN7cutlass13device_kernelIN5flash11enable_sm90INS1_16FlashAttnFwdSm90INS1_25CollectiveMainloopFwdSm90ILi2EN4cute5tupleIJNS5_1CILi1EEES8_S8_EEENS6_IJNS7_ILi64EEESA_SA_EEELi512ENS_6half_tEfNS_4arch4Sm90ELb0ELb1ELb1ELb0ELb0ELb0ELb1ELb0ELb0ELb1ELb0ELb0EEENS1_21CollectiveEpilogueFwdINS6_IJSA_NS7_ILi512EEESA_EEES9_SC_SE_Li256ELb0ELb1ELb0ELb0EEENS1_30DynamicPersistentTileSchedulerILi256ELi128ELb0ELb1ELb1EEEEEEEEEvNT_6ParamsE,@"STO_CUDA_ENTRY STV_DEFAULT"
_ZN7cutlass13device_kernelIN5flash11enable_sm90INS1_16FlashAttnFwdSm90INS1_25CollectiveMainloopFwdSm90ILi2EN4cute5tupleIJNS5_1CILi1EEES8_S8_EEENS6_IJNS7_ILi64EEESA_SA_EEELi512ENS_6half_tEfNS_4arch4Sm90ELb0ELb1ELb1ELb0ELb0ELb0ELb1ELb0ELb0ELb1ELb0ELb0EEENS1_21CollectiveEpilogueFwdINS6_IJSA_NS7_ILi512EEESA_EEES9_SC_SE_Li256ELb0ELb1ELb0ELb0EEENS1_30DynamicPersistentTileSchedulerILi256ELi128ELb0ELb1ELb1EEEEEEEEEvNT_6ParamsE:
[----:B------:R-:W-:Y:S01]  /*0000*/  LDC R1, c[0x0][0x37c] ;  /* 0x0000df00ff017b82 */ /* 0x000fe20000000800 */
[----:B------:R-:W-:Y:S05]  /*0010*/  EXIT ;  /* 0x000000000000794d */ /* 0x000fea0003800000 */
.L_x_7:
        /* <DEDUP_REMOVED lines=14> */
.L_x_25:


//--------------------- .text._ZN7cutlass13device_kernelIN5flash11enable_sm90INS1_16FlashAttnFwdSm90INS1_25CollectiveMainloopFwdSm90ILi2EN4cute5tupleIJNS5_1CILi1EEES8_S8_EEENS6_IJNS7_ILi64EEESA_SA_EEELi512ENS_6half_tEfNS_4arch4Sm90ELb0ELb1ELb1ELb1ELb0ELb0ELb0ELb0ELb0ELb1ELb0ELb0EEENS1_21CollectiveEpilogueFwdINS6_IJSA_NS7_ILi512EEESA_EEES9_SC_SE_Li256ELb1ELb1ELb0ELb0EEENS1_36VarlenDynamicPersistentTileSchedulerILi64ELi64ELi256ELi128ELb0ELb1ELb1ELb1ELb0ELb1EEEEEEEEEvNT_6ParamsE --------------------------
	.section	.text._ZN7cutlass13device_kernelIN5flash11enable_sm90INS1_16FlashAttnFwdSm90INS1_25CollectiveMainloopFwdSm90ILi2EN4cute5tupleIJNS5_1CILi1EEES8_S8_EEENS6_IJNS7_ILi64EEESA_SA_EEELi512ENS_6half_tEfNS_4arch4Sm90ELb0ELb1ELb1ELb1ELb0ELb0ELb0ELb0ELb0ELb1ELb0ELb0EEENS1_21CollectiveEpilogueFwdINS6_IJSA_NS7_ILi512EEESA_EEES9_SC_SE_Li256ELb1ELb1ELb0ELb0EEENS1_36VarlenDynamicPersistentTileSchedulerILi64ELi64ELi256ELi128ELb0ELb1ELb1ELb1ELb0ELb1EEEEEEEEEvNT_6ParamsE,"ax",@progbits
	.align	128
.text._ZN7cutlass13device_kernelIN5flash11enable_sm90INS1_16FlashAttnFwdSm90INS1_25CollectiveMainloopFwdSm90ILi2EN4cute5tupleIJNS5_1CILi1EEES8_S8_EEENS6_IJNS7_ILi64EEESA_SA_EEELi512ENS_6half_tEfNS_4arch4Sm90ELb0ELb1ELb1ELb1ELb0ELb0ELb0ELb0ELb0ELb1ELb0ELb0EEENS1_21CollectiveEpilogueFwdINS6_IJSA_NS7_ILi512EEESA_EEES9_SC_SE_Li256ELb1ELb1ELb0ELb0EEENS1_36VarlenDynamicPersistentTileSchedulerILi64ELi64ELi256ELi128ELb0ELb1ELb1ELb1ELb0ELb1EEEEEEEEEvNT_6ParamsE:
        .type           _ZN7cutlass13device_kernelIN5flash11enable_sm90INS1_16FlashAttnFwdSm90INS1_25CollectiveMainloopFwdSm90ILi2EN4cute5tupleIJNS5_1CILi1EEES8_S8_EEENS6_IJNS7_ILi64EEESA_SA_EEELi512ENS_6half_tEfNS_4arch4Sm90ELb0ELb1ELb1ELb1ELb0ELb0ELb0ELb0ELb0ELb1ELb0ELb0EEENS1_21CollectiveEpilogueFwdINS6_IJSA_NS7_ILi512EEESA_EEES9_SC_SE_Li256ELb1ELb1ELb0ELb0EEENS1_36VarlenDynamicPersistentTileSchedulerILi64ELi64ELi256ELi128ELb0ELb1ELb1ELb1ELb0ELb1EEEEEEEEEvNT_6ParamsE,@function
        .size           _ZN7cutlass13device_kernelIN5flash11enable_sm90INS1_16FlashAttnFwdSm90INS1_25CollectiveMainloopFwdSm90ILi2EN4cute5tupleIJNS5_1CILi1EEES8_S8_EEENS6_IJNS7_ILi64EEESA_SA_EEELi512ENS_6half_tEfNS_4arch4Sm90ELb0ELb1ELb1ELb1ELb0ELb0ELb0ELb0ELb0ELb1ELb0ELb0EEENS1_21CollectiveEpilogueFwdINS6_IJSA_NS7_ILi512EEESA_EEES9_SC_SE_Li256ELb1ELb1ELb0ELb0EEENS1_36VarlenDynamicPersistentTileSchedulerILi64ELi64ELi256ELi128ELb0ELb1ELb1ELb1ELb0ELb1EEEEEEEEEvNT_6ParamsE,(.L_x_26 - _ZN7cutlass13device_kernelIN5flash11enable_sm90INS1_16FlashAttnFwdSm90INS1_25CollectiveMainloopFwdSm90ILi2EN4cute5tupleIJNS5_1CILi1EEES8_S8_EEENS6_IJNS7_ILi64EEESA_SA_EEELi512ENS_6half_tEfNS_4arch4Sm90ELb0ELb1ELb1ELb1ELb0ELb0ELb0ELb0ELb0ELb1ELb0ELb0EEENS1_21CollectiveEpilogueFwdINS6_IJSA_NS7_ILi512EEESA_EEES9_SC_SE_Li256ELb1ELb1ELb0ELb0EEENS1_36VarlenDynamicPersistentTileSchedulerILi64ELi64ELi256ELi128ELb0ELb1ELb1ELb1ELb0ELb1EEEEEEEEEvNT_6ParamsE)
        .other          _ZN7cutlass13device_kernelIN5flash11enable_sm90INS1_16FlashAttnFwdSm90INS1_25CollectiveMainloopFwdSm90ILi2EN4cute5tupleIJNS5_1CILi1EEES8_S8_EEENS6_IJNS7_ILi64EEESA_SA_EEELi512ENS_6half_tEfNS_4arch4Sm90ELb0ELb1ELb1ELb1ELb0ELb0ELb0ELb0ELb0ELb1ELb0ELb0EEENS1_21CollectiveEpilogueFwdINS6_IJSA_NS7_ILi512EEESA_EEES9_SC_SE_Li256ELb1ELb1ELb0ELb0EEENS1_36VarlenDynamicPersistentTileSchedulerILi64ELi64ELi256ELi128ELb0ELb1ELb1ELb1ELb0ELb1EEEEEEEEEvNT_6ParamsE,@"STO_CUDA_ENTRY STV_DEFAULT"
_ZN7cutlass13device_kernelIN5flash11enable_sm90INS1_16FlashAttnFwdSm90INS1_25CollectiveMainloopFwdSm90ILi2EN4cute5tupleIJNS5_1CILi1EEES8_S8_EEENS6_IJNS7_ILi64EEESA_SA_EEELi512ENS_6half_tEfNS_4arch4Sm90ELb0ELb1ELb1ELb1ELb0ELb0ELb0ELb0ELb0ELb1ELb0ELb0EEENS1_21CollectiveEpilogueFwdINS6_IJSA_NS7_ILi512EEESA_EEES9_SC_SE_Li256ELb1ELb1ELb0ELb0EEENS1_36VarlenDynamicPersistentTileSchedulerILi64ELi64ELi256ELi128ELb0ELb1ELb1ELb1ELb0ELb1EEEEEEEEEvNT_6ParamsE:
[----:B------:R-:W-:Y:S01]  /*0000*/  LDC R1, c[0x0][0x37c] ;  /* 0x0000df00ff017b82 */ /* 0x000fe20000000800 */
[----:B------:R-:W-:Y:S05]  /*0010*/  EXIT ;  /* 0x000000000000794d */ /* 0x000fea0003800000 */
.L_x_8:
        /* <DEDUP_REMOVED lines=14> */
.L_x_26:


//--------------------- .text._ZN7cutlass13device_kernelIN5flash11enable_sm90INS1_16FlashAttnFwdSm90INS1_25CollectiveMainloopFwdSm90ILi2EN4cute5tupleIJNS5_1CILi1EEES8_S8_EEENS6_IJNS7_ILi64EEESA_SA_EEELi512ENS_6half_tEfNS_4arch4Sm90ELb0ELb1ELb1ELb1ELb0ELb1ELb0ELb0ELb0ELb1ELb0ELb0EEENS1_21CollectiveEpilogueFwdINS6_IJSA_NS7_ILi512EEESA_EEES9_SC_SE_Li256ELb1ELb1ELb0ELb0EEENS1_36VarlenDynamicPersistentTileSchedulerILi64ELi64ELi256ELi128ELb0ELb1ELb1ELb1ELb0ELb1EEEEEEEEEvNT_6ParamsE --------------------------
	.section	.text._ZN7cutlass13device_kernelIN5flash11enable_sm90INS1_16FlashAttnFwdSm90INS1_25CollectiveMainloopFwdSm90ILi2EN4cute5tupleIJNS5_1CILi1EEES8_S8_EEENS6_IJNS7_ILi64EEESA_SA_EEELi512ENS_6half_tEfNS_4arch4Sm90ELb0ELb1ELb1ELb1ELb0ELb1ELb0ELb0ELb0ELb1ELb0ELb0EEENS1_21CollectiveEpilogueFwdINS6_IJSA_NS7_ILi512EEESA_EEES9_SC_SE_Li256ELb1ELb1ELb0ELb0EEENS1_36VarlenDynamicPersistentTileSchedulerILi64ELi64ELi256ELi128ELb0ELb1ELb1ELb1ELb0ELb1EEEEEEEEEvNT_6ParamsE,"ax",@progbits
	.align	128
.text._ZN7cutlass13device_kernelIN5flash11enable_sm90INS1_16FlashAttnFwdSm90INS1_25CollectiveMainloopFwdSm90ILi2EN4cute5tupleIJNS5_1CILi1EEES8_S8_EEENS6_IJNS7_ILi64EEESA_SA_EEELi512ENS_6half_tEfNS_4arch4Sm90ELb0ELb1ELb1ELb1ELb0ELb1ELb0ELb0ELb0ELb1ELb0ELb0EEENS1_21CollectiveEpilogueFwdINS6_IJSA_NS7_ILi512EEESA_EEES9_SC_SE_Li256ELb1ELb1ELb0ELb0EEENS1_36VarlenDynamicPersistentTileSchedulerILi64ELi64ELi256ELi128ELb0ELb1ELb1ELb1ELb0ELb1EEEEEEEEEvNT_6ParamsE:
        .type           _ZN7cutlass13device_kernelIN5flash11enable_sm90INS1_16FlashAttnFwdSm90INS1_25CollectiveMainloopFwdSm90ILi2EN4cute5tupleIJNS5_1CILi1EEES8_S8_EEENS6_IJNS7_ILi64EEESA_SA_EEELi512ENS_6half_tEfNS_4arch4Sm90ELb0ELb1ELb1ELb1ELb0ELb1ELb0ELb0ELb0ELb1ELb0ELb0EEENS1_21CollectiveEpilogueFwdINS6_IJSA_NS7_ILi512EEESA_EEES9_SC_SE_Li256ELb1ELb1ELb0ELb0EEENS1_36VarlenDynamicPersistentTileSchedulerILi64ELi64ELi256ELi128ELb0ELb1ELb1ELb1ELb0ELb1EEEEEEEEEvNT_6ParamsE,@function
        .size           _ZN7cutlass13device_kernelIN5flash11enable_sm90INS1_16FlashAttnFwdSm90INS1_25CollectiveMainloopFwdSm90ILi2EN4cute5tupleIJNS5_1CILi1EEES8_S8_EEENS6_IJNS7_ILi64EEESA_SA_EEELi512ENS_6half_tEfNS_4arch4Sm90ELb0ELb1ELb1ELb1ELb0ELb1ELb0ELb0ELb0ELb1ELb0ELb0EEENS1_21CollectiveEpilogueFwdINS6_IJSA_NS7_ILi512EEESA_EEES9_SC_SE_Li256ELb1ELb1ELb0ELb0EEENS1_36VarlenDynamicPersistentTileSchedulerILi64ELi64ELi256ELi128ELb0ELb1ELb1ELb1ELb0ELb1EEEEEEEEEvNT_6ParamsE,(.L_x_27 - _ZN7cutlass13device_kernelIN5flash11enable_sm90INS1_16FlashAttnFwdSm90INS1_25CollectiveMainloopFwdSm90ILi2EN4cute5tupleIJNS5_1CILi1EEES8_S8_EEENS6_IJNS7_ILi64EEESA_SA_EEELi512ENS_6half_tEfNS_4arch4Sm90ELb0ELb1ELb1ELb1ELb0ELb1ELb0ELb0ELb0ELb1ELb0ELb0EEENS1_21CollectiveEpilogueFwdINS6_IJSA_NS7_ILi512EEESA_EEES9_SC_SE_Li256ELb1ELb1ELb0ELb0EEENS1_36VarlenDynamicPersistentTileSchedulerILi64ELi64ELi256ELi128ELb0ELb1ELb1ELb1ELb0ELb1EEEEEEEEEvNT_6ParamsE)
        .other          _ZN7cutlass13device_kernelIN5flash11enable_sm90INS1_16FlashAttnFwdSm90INS1_25CollectiveMainloopFwdSm90ILi2EN4cute5tupleIJNS5_1CILi1EEES8_S8_EEENS6_IJNS7_ILi64EEESA_SA_EEELi512ENS_6half_tEfNS_4arch4Sm90ELb0ELb1ELb1ELb1ELb0ELb1ELb0ELb0ELb0ELb1ELb0ELb0EEENS1_21CollectiveEpilogueFwdINS6_IJSA_NS7_ILi512EEESA_EEES9_SC_SE_Li256ELb1ELb1ELb0ELb0EEENS1_36VarlenDynamicPersistentTileSchedulerILi64ELi64ELi256ELi128ELb0ELb1ELb1ELb1ELb0ELb1EEEEEEEEEvNT_6ParamsE,@"STO_CUDA_ENTRY STV_DEFAULT"
_ZN7cutlass13device_kernelIN5flash11enable_sm90INS1_16FlashAttnFwdSm90INS1_25CollectiveMainloopFwdSm90ILi2EN4cute5tupleIJNS5_1CILi1EEES8_S8_EEENS6_IJNS7_ILi64EEESA_SA_EEELi512ENS_6half_tEfNS_4arch4Sm90ELb0ELb1ELb1ELb1ELb0ELb1ELb0ELb0ELb0ELb1ELb0ELb0EEENS1_21CollectiveEpilogueFwdINS6_IJSA_NS7_ILi512EEESA_EEES9_SC_SE_Li256ELb1ELb1ELb0ELb0EEENS1_36VarlenDynamicPersistentTileSchedulerILi64ELi64ELi256ELi128ELb0ELb1ELb1ELb1ELb0ELb1EEEEEEEEEvNT_6ParamsE:
[----:B------:R-:W-:Y:S01]  /*0000*/  LDC R1, c[0x0][0x37c] ;  /* 0x0000df00ff017b82 */ /* 0x000fe20000000800 */
[----:B------:R-:W-:Y:S05]  /*0010*/  EXIT ;  /* 0x000000000000794d */ /* 0x000fea0003800000 */
.L_x_9:
        /* <DEDUP_REMOVED lines=14> */
.L_x_27:


//--------------------- .text._ZN7cutlass13device_kernelIN5flash11enable_sm90INS1_16FlashAttnFwdSm90INS1_25CollectiveMainloopFwdSm90ILi2EN4cute5tupleIJNS5_1CILi1EEES8_S8_EEENS6_IJNS7_ILi64EEESA_SA_EEELi512ENS_6half_tEfNS_4arch4Sm90ELb0ELb1ELb1ELb1ELb0ELb0ELb1ELb0ELb0ELb1ELb0ELb0EEENS1_21CollectiveEpilogueFwdINS6_IJSA_NS7_ILi512EEESA_EEES9_SC_SE_Li256ELb1ELb1ELb0ELb0EEENS1_36VarlenDynamicPersistentTileSchedulerILi64ELi64ELi256ELi128ELb0ELb1ELb1ELb1ELb0ELb1EEEEEEEEEvNT_6ParamsE --------------------------
	.section	.text._ZN7cutlass13device_kernelIN5flash11enable_sm90INS1_16FlashAttnFwdSm90INS1_25CollectiveMainloopFwdSm90ILi2EN4cute5tupleIJNS5_1CILi1EEES8_S8_EEENS6_IJNS7_ILi64EEESA_SA_EEELi512ENS_6half_tEfNS_4arch4Sm90ELb0ELb1ELb1ELb1ELb0ELb0ELb1ELb0ELb0ELb1ELb0ELb0EEENS1_21CollectiveEpilogueFwdINS6_IJSA_NS7_ILi512EEESA_EEES9_SC_SE_Li256ELb1ELb1ELb0ELb0EEENS1_36VarlenDynamicPersistentTileSchedulerILi64ELi64ELi256ELi128ELb0ELb1ELb1ELb1ELb0ELb1EEEEEEEEEvNT_6ParamsE,"ax",@progbits
	.align	128
.text._ZN7cutlass13device_kernelIN5flash11enable_sm90INS1_16FlashAttnFwdSm90INS1_25CollectiveMainloopFwdSm90ILi2EN4cute5tupleIJNS5_1CILi1EEES8_S8_EEENS6_IJNS7_ILi64EEESA_SA_EEELi512ENS_6half_tEfNS_4arch4Sm90ELb0ELb1ELb1ELb1ELb0ELb0ELb1ELb0ELb0ELb1ELb0ELb0EEENS1_21CollectiveEpilogueFwdINS6_IJSA_NS7_ILi512EEESA_EEES9_SC_SE_Li256ELb1ELb1ELb0ELb0EEENS1_36VarlenDynamicPersistentTileSchedulerILi64ELi64ELi256ELi128ELb0ELb1ELb1ELb1ELb0ELb1EEEEEEEEEvNT_6ParamsE:
        .type           _ZN7cutlass13device_kernelIN5flash11enable_sm90INS1_16FlashAttnFwdSm90INS1_25CollectiveMainloopFwdSm90ILi2EN4cute5tupleIJNS5_1CILi1EEES8_S8_EEENS6_IJNS7_ILi64EEESA_SA_EEELi512ENS_6half_tEfNS_4arch4Sm90ELb0ELb1ELb1ELb1ELb0ELb0ELb1ELb0ELb0ELb1ELb0ELb0EEENS1_21CollectiveEpilogueFwdINS6_IJSA_NS7_ILi512EEESA_EEES9_SC_SE_Li256ELb1ELb1ELb0ELb0EEENS1_36VarlenDynamicPersistentTileSchedulerILi64ELi64ELi256ELi128ELb0ELb1ELb1ELb1ELb0ELb1EEEEEEEEEvNT_6ParamsE,@function
        .size           _ZN7cutlass13device_kernelIN5flash11enable_sm90INS1_16FlashAttnFwdSm90INS1_25CollectiveMainloopFwdSm90ILi2EN4cute5tupleIJNS5_1CILi1EEES8_S8_EEENS6_IJNS7_ILi64EEESA_SA_EEELi512ENS_6half_tEfNS_4arch4Sm90ELb0ELb1ELb1ELb1ELb0ELb0ELb1ELb0ELb0ELb1ELb0ELb0EEENS1_21CollectiveEpilogueFwdINS6_IJSA_NS7_ILi512EEESA_EEES9_SC_SE_Li256ELb1ELb1ELb0ELb0EEENS1_36VarlenDynamicPersistentTileSchedulerILi64ELi64ELi256ELi128ELb0ELb1ELb1ELb1ELb0ELb1EEEEEEEEEvNT_6ParamsE,(.L_x_28 - _ZN7cutlass13device_kernelIN5flash11enable_sm90INS1_16FlashAttnFwdSm90INS1_25CollectiveMainloopFwdSm90ILi2EN4cute5tupleIJNS5_1CILi1EEES8_S8_EEENS6_IJNS7_ILi64EEESA_SA_EEELi512ENS_6half_tEfNS_4arch4Sm90ELb0ELb1ELb1ELb1ELb0ELb0ELb1ELb0ELb0ELb1ELb0ELb0EEENS1_21CollectiveEpilogueFwdINS6_IJSA_NS7_ILi512EEESA_EEES9_SC_SE_Li256ELb1ELb1ELb0ELb0EEENS1_36VarlenDynamicPersistentTileSchedulerILi64ELi64ELi256ELi128ELb0ELb1ELb1ELb1ELb0ELb1EEEEEEEEEvNT_6ParamsE)
        .other          _ZN7cutlass13device_kernelIN5flash11enable_sm90INS1_16FlashAttnFwdSm90INS1_25CollectiveMainloopFwdSm90ILi2EN4cute5tupleIJNS5_1CILi1EEES8_S8_EEENS6_IJNS7_ILi64EEESA_SA_EEELi512ENS_6half_tEfNS_4arch4Sm90ELb0ELb1ELb1ELb1ELb0ELb0ELb1ELb0ELb0ELb1ELb0ELb0EEENS1_21CollectiveEpilogueFwdINS6_IJSA_NS7_ILi512EEESA_EEES9_SC_SE_Li256ELb1ELb1ELb0ELb0EEENS1_36VarlenDynamicPersistentTileSchedulerILi64ELi64ELi256ELi128ELb0ELb1ELb1ELb1ELb0ELb1EEEEEEEEEvNT_6ParamsE,@"STO_CUDA_ENTRY STV_DEFAULT"
_ZN7cutlass13device_kernelIN5flash11enable_sm90INS1_16FlashAttnFwdSm90INS1_25CollectiveMainloopFwdSm90ILi2EN4cute5tupleIJNS5_1CILi1EEES8_S8_EEENS6_IJNS7_ILi64EEESA_SA_EEELi512ENS_6half_tEfNS_4arch4Sm90ELb0ELb1ELb1ELb1ELb0ELb0ELb1ELb0ELb0ELb1ELb0ELb0EEENS1_21CollectiveEpilogueFwdINS6_IJSA_NS7_ILi512EEESA_EEES9_SC_SE_Li256ELb1ELb1ELb0ELb0EEENS1_36VarlenDynamicPersistentTileSchedulerILi64ELi64ELi256ELi128ELb0ELb1ELb1ELb1ELb0ELb1EEEEEEEEEvNT_6ParamsE:
[----:B------:R-:W-:Y:S01]  /*0000*/  LDC R1, c[0x0][0x37c] ;  /* 0x0000df00ff017b82 */ /* 0x000fe20000000800 */
[----:B------:R-:W-:Y:S05]  /*0010*/  EXIT ;  /* 0x000000000000794d */ /* 0x000fea0003800000 */
.L_x_10:
        /* <DEDUP_REMOVED lines=14> */
.L_x_28:


//--------------------- .text._ZN7cutlass13device_kernelIN5flash11enable_sm90INS1_16FlashAttnFwdSm90INS1_25CollectiveMainloopFwdSm90ILi2EN4cute5tupleIJNS5_1CILi1EEES8_S8_EEENS6_IJNS7_ILi64EEESA_SA_EEELi512ENS_6half_tEfNS_4arch4Sm90ELb0ELb1ELb1ELb1ELb0ELb1ELb1ELb0ELb0ELb1ELb0ELb0EEENS1_21CollectiveEpilogueFwdINS6_IJSA_NS7_ILi512EEESA_EEES9_SC_SE_Li256ELb1ELb1ELb0ELb0EEENS1_36VarlenDynamicPersistentTileSchedulerILi64ELi64ELi256ELi128ELb0ELb1ELb1ELb1ELb0ELb1EEEEEEEEEvNT_6ParamsE --------------------------
	.section	.text._ZN7cutlass13device_kernelIN5flash11enable_sm90INS1_16FlashAttnFwdSm90INS1_25CollectiveMainloopFwdSm90ILi2EN4cute5tupleIJNS5_1CILi1EEES8_S8_EEENS6_IJNS7_ILi64EEESA_SA_EEELi512ENS_6half_tEfNS_4arch4Sm90ELb0ELb1ELb1ELb1ELb0ELb1ELb1ELb0ELb0ELb1ELb0ELb0EEENS1_21CollectiveEpilogueFwdINS6_IJSA_NS7_ILi512EEESA_EEES9_SC_SE_Li256ELb1ELb1ELb0ELb0EEENS1_36VarlenDynamicPersistentTileSchedulerILi64ELi64ELi256ELi128ELb0ELb1ELb1ELb1ELb0ELb1EEEEEEEEEvNT_6ParamsE,"ax",@progbits
	.align	128
.text._ZN7cutlass13device_kernelIN5flash11enable_sm90INS1_16FlashAttnFwdSm90INS1_25CollectiveMainloopFwdSm90ILi2EN4cute5tupleIJNS5_1CILi1EEES8_S8_EEENS6_IJNS7_ILi64EEESA_SA_EEELi512ENS_6half_tEfNS_4arch4Sm90ELb0ELb1ELb1ELb1ELb0ELb1ELb1ELb0ELb0ELb1ELb0ELb0EEENS1_21CollectiveEpilogueFwdINS6_IJSA_NS7_ILi512EEESA_EEES9_SC_SE_Li256ELb1ELb1ELb0ELb0EEENS1_36VarlenDynamicPersistentTileSchedulerILi64ELi64ELi256ELi128ELb0ELb1ELb1ELb1ELb0ELb1EEEEEEEEEvNT_6ParamsE:
        .type           _ZN7cutlass13device_kernelIN5flash11enable_sm90INS1_16FlashAttnFwdSm90INS1_25CollectiveMainloopFwdSm90ILi2EN4cute5tupleIJNS5_1CILi1EEES8_S8_EEENS6_IJNS7_ILi64EEESA_SA_EEELi512ENS_6half_tEfNS_4arch4Sm90ELb0ELb1ELb1ELb1ELb0ELb1ELb1ELb0ELb0ELb1ELb0ELb0EEENS1_21CollectiveEpilogueFwdINS6_IJSA_NS7_ILi512EEESA_EEES9_SC_SE_Li256ELb1ELb1ELb0ELb0EEENS1_36VarlenDynamicPersistentTileSchedulerILi64ELi64ELi256ELi128ELb0ELb1ELb1ELb1ELb0ELb1EEEEEEEEEvNT_6ParamsE,@function
        .size           _ZN7cutlass13device_kernelIN5flash11enable_sm90INS1_16FlashAttnFwdSm90INS1_25CollectiveMainloopFwdSm90ILi2EN4cute5tupleIJNS5_1CILi1EEES8_S8_EEENS6_IJNS7_ILi64EEESA_SA_EEELi512ENS_6half_tEfNS_4arch4Sm90ELb0ELb1ELb1ELb1ELb0ELb1ELb1ELb0ELb0ELb1ELb0ELb0EEENS1_21CollectiveEpilogueFwdINS6_IJSA_NS7_ILi512EEESA_EEES9_SC_SE_Li256ELb1ELb1ELb0ELb0EEENS1_36VarlenDynamicPersistentTileSchedulerILi64ELi64ELi256ELi128ELb0ELb1ELb1ELb1ELb0ELb1EEEEEEEEEvNT_6ParamsE,(.L_x_29 - _ZN7cutlass13device_kernelIN5flash11enable_sm90INS1_16FlashAttnFwdSm90INS1_25CollectiveMainloopFwdSm90ILi2EN4cute5tupleIJNS5_1CILi1EEES8_S8_EEENS6_IJNS7_ILi64EEESA_SA_EEELi512ENS_6half_tEfNS_4arch4Sm90ELb0ELb1ELb1ELb1ELb0ELb1ELb1ELb0ELb0ELb1ELb0ELb0EEENS1_21CollectiveEpilogueFwdINS6_IJSA_NS7_ILi512EEESA_EEES9_SC_SE_Li256ELb1ELb1ELb0ELb0EEENS1_36VarlenDynamicPersistentTileSchedulerILi64ELi64ELi256ELi128ELb0ELb1ELb1ELb1ELb0ELb1EEEEEEEEEvNT_6ParamsE)
        .other          _ZN7cutlass13device_kernelIN5flash11enable_sm90INS1_16FlashAttnFwdSm90INS1_25CollectiveMainloopFwdSm90ILi2EN4cute5tupleIJNS5_1CILi1EEES8_S8_EEENS6_IJNS7_ILi64EEESA_SA_EEELi512ENS_6half_tEfNS_4arch4Sm90ELb0ELb1ELb1ELb1ELb0ELb1ELb1ELb0ELb0ELb1ELb0ELb0EEENS1_21CollectiveEpilogueFwdINS6_IJSA_NS7_ILi512EEESA_EEES9_SC_SE_Li256ELb1ELb1ELb0ELb0EEENS1_36VarlenDynamicPersistentTileSchedulerILi64ELi64ELi256ELi128ELb0ELb1ELb1ELb1ELb0ELb1EEEEEEEEEvNT_6ParamsE,@"STO_CUDA_ENTRY STV_DEFAULT"
_ZN7cutlass13device_kernelIN5flash11enable_sm90INS1_16FlashAttnFwdSm90INS1_25CollectiveMainloopFwdSm90ILi2EN4cute5tupleIJNS5_1CILi1EEES8_S8_EEENS6_IJNS7_ILi64EEESA_SA_EEELi512ENS_6half_tEfNS_4arch4Sm90ELb0ELb1ELb1ELb1ELb0ELb1ELb1ELb0ELb0ELb1ELb0ELb0EEENS1_21CollectiveEpilogueFwdINS6_IJSA_NS7_ILi512EEESA_EEES9_SC_SE_Li256ELb1ELb1ELb0ELb0EEENS1_36VarlenDynamicPersistentTileSchedulerILi64ELi64ELi256ELi128ELb0ELb1ELb1ELb1ELb0ELb1EEEEEEEEEvNT_6ParamsE:
[----:B------:R-:W-:Y:S01]  /*0000*/  LDC R1, c[0x0][0x37c] ;  /* 0x0000df00ff017b82 */ /* 0x000fe20000000800 */
[----:B------:R-:W-:Y:S05]  /*0010*/  EXIT ;  /* 0x000000000000794d */ /* 0x000fea0003800000 */
.L_x_11:
        /* <DEDUP_REMOVED lines=14> */
.L_x_29:


//--------------------- .text._ZN7cutlass13device_kernelIN5flash11enable_sm90INS1_16FlashAttnFwdSm90INS1_25CollectiveMainloopFwdSm90ILi2EN4cute5tupleIJNS5_1CILi1EEES8_S8_EEENS6_IJNS7_ILi64EEESA_SA_EEELi512ENS_6half_tEfNS_4arch4Sm90ELb1ELb0ELb1ELb0ELb0ELb0ELb0ELb0ELb0ELb1ELb0ELb0EEENS1_21CollectiveEpilogueFwdINS6_IJSA_NS7_ILi512EEESA_EEES9_SC_SE_Li256ELb0ELb1ELb0ELb0EEENS1_30DynamicPersistentTileSchedulerILi256ELi128ELb0ELb1ELb1EEEEEEEEEvNT_6ParamsE --------------------------
	.section	.text._ZN7cutlass13device_kernelIN5flash11enable_sm90INS1_16FlashAttnFwdSm90INS1_25CollectiveMainloopFwdSm90ILi2EN4cute5tupleIJNS5_1CILi1EEES8_S8_EEENS6_IJNS7_ILi64EEESA_SA_EEELi512ENS_6half_tEfNS_4arch4Sm90ELb1ELb0ELb1ELb0ELb0ELb0ELb0ELb0ELb0ELb1ELb0ELb0EEENS1_21CollectiveEpilogueFwdINS6_IJSA_NS7_ILi512EEESA_EEES9_SC_SE_Li256ELb0ELb1ELb0ELb0EEENS1_30DynamicPersistentTileSchedulerILi256ELi128ELb0ELb1ELb1EEEEEEEEEvNT_6ParamsE,"ax",@progbits
	.align	128
.text._ZN7cutlass13device_kernelIN5flash11enable_sm90INS1_16FlashAttnFwdSm90INS1_25CollectiveMainloopFwdSm90ILi2EN4cute5tupleIJNS5_1CILi1EEES8_S8_EEENS6_IJNS7_ILi64EEESA_SA_EEELi512ENS_6half_tEfNS_4arch4Sm90ELb1ELb0ELb1ELb0ELb0ELb0ELb0ELb0ELb0ELb1ELb0ELb0EEENS1_21CollectiveEpilogueFwdINS6_IJSA_NS7_ILi512EEESA_EEES9_SC_SE_Li256ELb0ELb1ELb0ELb0EEENS1_30DynamicPersistentTileSchedulerILi256ELi128ELb0ELb1ELb1EEEEEEEEEvNT_6ParamsE:
        .type           _ZN7cutlass13device_kernelIN5flash11enable_sm90INS1_16FlashAttnFwdSm90INS1_25CollectiveMainloopFwdSm90ILi2EN4cute5tupleIJNS5_1CILi1EEES8_S8_EEENS6_IJNS7_ILi64EEESA_SA_EEELi512ENS_6half_tEfNS_4arch4Sm90ELb1ELb0ELb1ELb0ELb0ELb0ELb0ELb0ELb0ELb1ELb0ELb0EEENS1_21CollectiveEpilogueFwdINS6_IJSA_NS7_ILi512EEESA_EEES9_SC_SE_Li256ELb0ELb1ELb0ELb0EEENS1_30DynamicPersistentTileSchedulerILi256ELi128ELb0ELb1ELb1EEEEEEEEEvNT_6ParamsE,@function
        .size           _ZN7cutlass13device_kernelIN5flash11enable_sm90INS1_16FlashAttnFwdSm90INS1_25CollectiveMainloopFwdSm90ILi2EN4cute5tupleIJNS5_1CILi1EEES8_S8_EEENS6_IJNS7_ILi64EEESA_SA_EEELi512ENS_6half_tEfNS_4arch4Sm90ELb1ELb0ELb1ELb0ELb0ELb0ELb0ELb0ELb0ELb1ELb0ELb0EEENS1_21CollectiveEpilogueFwdINS6_IJSA_NS7_ILi512EEESA_EEES9_SC_SE_Li256ELb0ELb1ELb0ELb0EEENS1_30DynamicPersistentTileSchedulerILi256ELi128ELb0ELb1ELb1EEEEEEEEEvNT_6ParamsE,(.L_x_30 - _ZN7cutlass13device_kernelIN5flash11enable_sm90INS1_16FlashAttnFwdSm90INS1_25CollectiveMainloopFwdSm90ILi2EN4cute5tupleIJNS5_1CILi1EEES8_S8_EEENS6_IJNS7_ILi64EEESA_SA_EEELi512ENS_6half_tEfNS_4arch4Sm90ELb1ELb0ELb1ELb0ELb0ELb0ELb0ELb0ELb0ELb1ELb0ELb0EEENS1_21CollectiveEpilogueFwdINS6_IJSA_NS7_ILi512EEESA_EEES9_SC_SE_Li256ELb0ELb1ELb0ELb0EEENS1_30DynamicPersistentTileSchedulerILi256ELi128ELb0ELb1ELb1EEEEEEEEEvNT_6ParamsE)
        .other          _ZN7cutlass13device_kernelIN5flash11enable_sm90INS1_16FlashAttnFwdSm90INS1_25CollectiveMainloopFwdSm90ILi2EN4cute5tupleIJNS5_1CILi1EEES8_S8_EEENS6_IJNS7_ILi64EEESA_SA_EEELi512ENS_6half_tEfNS_4arch4Sm90ELb1ELb0ELb1ELb0ELb0ELb0ELb0ELb0ELb0ELb1ELb0ELb0EEENS1_21CollectiveEpilogueFwdINS6_IJSA_NS7_ILi512EEESA_EEES9_SC_SE_Li256ELb0ELb1ELb0ELb0EEENS1_30DynamicPersistentTileSchedulerILi256ELi128ELb0ELb1ELb1EEEEEEEEEvNT_6ParamsE,@"STO_CUDA_ENTRY STV_DEFAULT"
_ZN7cutlass13device_kernelIN5flash11enable_sm90INS1_16FlashAttnFwdSm90INS1_25CollectiveMainloopFwdSm90ILi2EN4cute5tupleIJNS5_1CILi1EEES8_S8_EEENS6_IJNS7_ILi64EEESA_SA_EEELi512ENS_6half_tEfNS_4arch4Sm90ELb1ELb0ELb1ELb0ELb0ELb0ELb0ELb0ELb0ELb1ELb0ELb0EEENS1_21CollectiveEpilogueFwdINS6_IJSA_NS7_ILi512EEESA_EEES9_SC_SE_Li256ELb0ELb1ELb0ELb0EEENS1_30DynamicPersistentTileSchedulerILi256ELi128ELb0ELb1ELb1EEEEEEEEEvNT_6ParamsE:
[----:B------:R-:W-:Y:S01]  /*0000*/  LDC R1, c[0x0][0x37c] ;  /* 0x0000df00ff017b82 */ /* 0x000fe20000000800 */
[----:B------:R-:W-:Y:S05]  /*0010*/  EXIT ;  /* 0x000000000000794d */ /* 0x000fea0003800000 */
.L_x_12:
        /* <DEDUP_REMOVED lines=14> */
.L_x_30:


//--------------------- .text._ZN7cutlass13device_kernelIN5flash11enable_sm90INS1_16FlashAttnFwdSm90INS1_25CollectiveMainloopFwdSm90ILi2EN4cute5tupleIJNS5_1CILi1EEES8_S8_EEENS6_IJNS7_ILi64EEESA_SA_EEELi512ENS_6half_tEfNS_4arch4Sm90ELb1ELb0ELb1ELb0ELb0ELb0ELb1ELb0ELb0ELb1ELb0ELb0EEENS1_21CollectiveEpilogueFwdINS6_IJSA_NS7_ILi512EEESA_EEES9_SC_SE_Li256ELb0ELb1ELb0ELb0EEENS1_30DynamicPersistentTileSchedulerILi256ELi128ELb0ELb1ELb1EEEEEEEEEvNT_6ParamsE --------------------------
	.section	.text._ZN7cutlass13device_kernelIN5flash11enable_sm90INS1_16FlashAttnFwdSm90INS1_25CollectiveMainloopFwdSm90ILi2EN4cute5tupleIJNS5_1CILi1EEES8_S8_EEENS6_IJNS7_ILi64EEESA_SA_EEELi512ENS_6half_tEfNS_4arch4Sm90ELb1ELb0ELb1ELb0ELb0ELb0ELb1ELb0ELb0ELb1ELb0ELb0EEENS1_21CollectiveEpilogueFwdINS6_IJSA_NS7_ILi512EEESA_EEES9_SC_SE_Li256ELb0ELb1ELb0ELb0EEENS1_30DynamicPersistentTileSchedulerILi256ELi128ELb0ELb1ELb1EEEEEEEEEvNT_6ParamsE,"ax",@progbits
	.align	128
.text._ZN7cutlass13device_kernelIN5flash11enable_sm90INS1_16FlashAttnFwdSm90INS1_25CollectiveMainloopFwdSm90ILi2EN4cute5tupleIJNS5_1CILi1EEES8_S8_EEENS6_IJNS7_ILi64EEESA_SA_EEELi512ENS_6half_tEfNS_4arch4Sm90ELb1ELb0ELb1ELb0ELb0ELb0ELb1ELb0ELb0ELb1ELb0ELb0EEENS1_21CollectiveEpilogueFwdINS6_IJSA_NS7_ILi512EEESA_EEES9_SC_SE_Li256ELb0ELb1ELb0ELb0EEENS1_30DynamicPersistentTileSchedulerILi256ELi128ELb0ELb1ELb1EEEEEEEEEvNT_6ParamsE:
        .type           _ZN7cutlass13device_kernelIN5flash11enable_sm90INS1_16FlashAttnFwdSm90INS1_25CollectiveMainloopFwdSm90ILi2EN4cute5tupleIJNS5_1CILi1EEES8_S8_EEENS6_IJNS7_ILi64EEESA_SA_EEELi512ENS_6half_tEfNS_4arch4Sm90ELb1ELb0ELb1ELb0ELb0ELb0ELb1ELb0ELb0ELb1ELb0ELb0EEENS1_21CollectiveEpilogueFwdINS6_IJSA_NS7_ILi512EEESA_EEES9_SC_SE_Li256ELb0ELb1ELb0ELb0EEENS1_30DynamicPersistentTileSchedulerILi256ELi128ELb0ELb1ELb1EEEEEEEEEvNT_6ParamsE,@function
        .size           _ZN7cutlass13device_kernelIN5flash11enable_sm90INS1_16FlashAttnFwdSm90INS1_25CollectiveMainloopFwdSm90ILi2EN4cute5tupleIJNS5_1CILi1EEES8_S8_EEENS6_IJNS7_ILi64EEESA_SA_EEELi512ENS_6half_tEfNS_4arch4Sm90ELb1ELb0ELb1ELb0ELb0ELb0ELb1ELb0ELb0ELb1ELb0ELb0EEENS1_21CollectiveEpilogueFwdINS6_IJSA_NS7_ILi512EEESA_EEES9_SC_SE_Li256ELb0ELb1ELb0ELb0EEENS1_30DynamicPersistentTileSchedulerILi256ELi128ELb0ELb1ELb1EEEEEEEEEvNT_6ParamsE,(.L_x_31 - _ZN7cutlass13device_kernelIN5flash11enable_sm90INS1_16FlashAttnFwdSm90INS1_25CollectiveMainloopFwdSm90ILi2EN4cute5tupleIJNS5_1CILi1EEES8_S8_EEENS6_IJNS7_ILi64EEESA_SA_EEELi512ENS_6half_tEfNS_4arch4Sm90ELb1ELb0ELb1ELb0ELb0ELb0ELb1ELb0ELb0ELb1ELb0ELb0EEENS1_21CollectiveEpilogueFwdINS6_IJSA_NS7_ILi512EEESA_EEES9_SC_SE_Li256ELb0ELb1ELb0ELb0EEENS1_30DynamicPersistentTileSchedulerILi256ELi128ELb0ELb1ELb1EEEEEEEEEvNT_6ParamsE)
        .other          _ZN7cutlass13device_kernelIN5flash11enable_sm90INS1_16FlashAttnFwdSm90INS1_25CollectiveMainloopFwdSm90ILi2EN4cute5tupleIJNS5_1CILi1EEES8_S8_EEENS6_IJNS7_ILi64EEESA_SA_EEELi512ENS_6half_tEfNS_4arch4Sm90ELb1ELb0ELb1ELb0ELb0ELb0ELb1ELb0ELb0ELb1ELb0ELb0EEENS1_21CollectiveEpilogueFwdINS6_IJSA_NS7_ILi512EEESA_EEES9_SC_SE_Li256ELb0ELb1ELb0ELb0EEENS1_30DynamicPersistentTileSchedulerILi256ELi128ELb0ELb1ELb1EEEEEEEEEvNT_6ParamsE,@"STO_CUDA_ENTRY STV_DEFAULT"
_ZN7cutlass13device_kernelIN5flash11enable_sm90INS1_16FlashAttnFwdSm90INS1_25CollectiveMainloopFwdSm90ILi2EN4cute5tupleIJNS5_1CILi1EEES8_S8_EEENS6_IJNS7_ILi64EEESA_SA_EEELi512ENS_6half_tEfNS_4arch4Sm90ELb1ELb0ELb1ELb0ELb0ELb0ELb1ELb0ELb0ELb1ELb0ELb0EEENS1_21CollectiveEpilogueFwdINS6_IJSA_NS7_ILi512EEESA_EEES9_SC_SE_Li256ELb0ELb1ELb0ELb0EEENS1_30DynamicPersistentTileSchedulerILi256ELi128ELb0ELb1ELb1EEEEEEEEEvNT_6ParamsE:
[----:B------:R-:W-:Y:S01]  /*0000*/  LDC R1, c[0x0][0x37c] ;  /* 0x0000df00ff017b82 */ /* 0x000fe20000000800 */
[----:B------:R-:W-:Y:S05]  /*0010*/  EXIT ;  /* 0x000000000000794d */ /* 0x000fea0003800000 */
.L_x_13:
        /* <DEDUP_REMOVED lines=14> */
.L_x_31:


//--------------------- .text._ZN7cutlass13device_kernelIN5flash11enable_sm90INS1_16FlashAttnFwdSm90INS1_25CollectiveMainloopFwdSm90ILi2EN4cute5tupleIJNS5_1CILi1EEES8_S8_EEENS6_IJNS7_ILi64EEESA_SA_EEELi512ENS_6half_tEfNS_4arch4Sm90ELb1ELb0ELb1ELb1ELb0ELb0ELb0ELb0ELb0ELb1ELb0ELb0EEENS1_21CollectiveEpilogueFwdINS6_IJSA_NS7_ILi512EEESA_EEES9_SC_SE_Li256ELb1ELb1ELb0ELb0EEENS1_36VarlenDynamicPersistentTileSchedulerILi64ELi64ELi256ELi128ELb0ELb1ELb1ELb1ELb1ELb1EEEEEEEEEvNT_6ParamsE --------------------------
	.section	.text._ZN7cutlass13device_kernelIN5flash11enable_sm90INS1_16FlashAttnFwdSm90INS1_25CollectiveMainloopFwdSm90ILi2EN4cute5tupleIJNS5_1CILi1EEES8_S8_EEENS6_IJNS7_ILi64EEESA_SA_EEELi512ENS_6half_tEfNS_4arch4Sm90ELb1ELb0ELb1ELb1ELb0ELb0ELb0ELb0ELb0ELb1ELb0ELb0EEENS1_21CollectiveEpilogueFwdINS6_IJSA_NS7_ILi512EEESA_EEES9_SC_SE_Li256ELb1ELb1ELb0ELb0EEENS1_36VarlenDynamicPersistentTileSchedulerILi64ELi64ELi256ELi128ELb0ELb1ELb1ELb1ELb1ELb1EEEEEEEEEvNT_6ParamsE,"ax",@progbits
	.align	128
.text._ZN7cutlass13device_kernelIN5flash11enable_sm90INS1_16FlashAttnFwdSm90INS1_25CollectiveMainloopFwdSm90ILi2EN4cute5tupleIJNS5_1CILi1EEES8_S8_EEENS6_IJNS7_ILi64EEESA_SA_EEELi512ENS_6half_tEfNS_4arch4Sm90ELb1ELb0ELb1ELb1ELb0ELb0ELb0ELb0ELb0ELb1ELb0ELb0EEENS1_21CollectiveEpilogueFwdINS6_IJSA_NS7_ILi512EEESA_EEES9_SC_SE_Li256ELb1ELb1ELb0ELb0EEENS1_36VarlenDynamicPersistentTileSchedulerILi64ELi64ELi256ELi128ELb0ELb1ELb1ELb1ELb1ELb1EEEEEEEEEvNT_6ParamsE:
        .type           _ZN7cutlass13device_kernelIN5flash11enable_sm90INS1_16FlashAttnFwdSm90INS1_25CollectiveMainloopFwdSm90ILi2EN4cute5tupleIJNS5_1CILi1EEES8_S8_EEENS6_IJNS7_ILi64EEESA_SA_EEELi512ENS_6half_tEfNS_4arch4Sm90ELb1ELb0ELb1ELb1ELb0ELb0ELb0ELb0ELb0ELb1ELb0ELb0EEENS1_21CollectiveEpilogueFwdINS6_IJSA_NS7_ILi512EEESA_EEES9_SC_SE_Li256ELb1ELb1ELb0ELb0EEENS1_36VarlenDynamicPersistentTileSchedulerILi64ELi64ELi256ELi128ELb0ELb1ELb1ELb1ELb1ELb1EEEEEEEEEvNT_6ParamsE,@function
        .size           _ZN7cutlass13device_kernelIN5flash11enable_sm90INS1_16FlashAttnFwdSm90INS1_25CollectiveMainloopFwdSm90ILi2EN4cute5tupleIJNS5_1CILi1EEES8_S8_EEENS6_IJNS7_ILi64EEESA_SA_EEELi512ENS_6half_tEfNS_4arch4Sm90ELb1ELb0ELb1ELb1ELb0ELb0ELb0ELb0ELb0ELb1ELb0ELb0EEENS1_21CollectiveEpilogueFwdINS6_IJSA_NS7_ILi512EEESA_EEES9_SC_SE_Li256ELb1ELb1ELb0ELb0EEENS1_36VarlenDynamicPersistentTileSchedulerILi64ELi64ELi256ELi128ELb0ELb1ELb1ELb1ELb1ELb1EEEEEEEEEvNT_6ParamsE,(.L_x_32 - _ZN7cutlass13device_kernelIN5flash11enable_sm90INS1_16FlashAttnFwdSm90INS1_25CollectiveMainloopFwdSm90ILi2EN4cute5tupleIJNS5_1CILi1EEES8_S8_EEENS6_IJNS7_ILi64EEESA_SA_EEELi512ENS_6half_tEfNS_4arch4Sm90ELb1ELb0ELb1ELb1ELb0ELb0ELb0ELb0ELb0ELb1ELb0ELb0EEENS1_21CollectiveEpilogueFwdINS6_IJSA_NS7_ILi512EEESA_EEES9_SC_SE_Li256ELb1ELb1ELb0ELb0EEENS1_36VarlenDynamicPersistentTileSchedulerILi64ELi64ELi256ELi128ELb0ELb1ELb1ELb1ELb1ELb1EEEEEEEEEvNT_6ParamsE)
        .other          _ZN7cutlass13device_kernelIN5flash11enable_sm90INS1_16FlashAttnFwdSm90INS1_25CollectiveMainloopFwdSm90ILi2EN4cute5tupleIJNS5_1CILi1EEES8_S8_EEENS6_IJNS7_ILi64EEESA_SA_EEELi512ENS_6half_tEfNS_4arch4Sm90ELb1ELb0ELb1ELb1ELb0ELb0ELb0ELb0ELb0ELb1ELb0ELb0EEENS1_21CollectiveEpilogueFwdINS6_IJSA_NS7_ILi512EEESA_EEES9_SC_SE_Li256ELb1ELb1ELb0ELb0EEENS1_36VarlenDynamicPersistentTileSchedulerILi64ELi64ELi256ELi128ELb0ELb1ELb1ELb1ELb1ELb1EEEEEEEEEvNT_6ParamsE,@"STO_CUDA_ENTRY STV_DEFAULT"
_ZN7cutlass13device_kernelIN5flash11enable_sm90INS1_16FlashAttnFwdSm90INS1_25CollectiveMainloopFwdSm90ILi2EN4cute5tupleIJNS5_1CILi1EEES8_S8_EEENS6_IJNS7_ILi64EEESA_SA_EEELi512ENS_6half_tEfNS_4arch4Sm90ELb1ELb0ELb1ELb1ELb0ELb0ELb0ELb0ELb0ELb1ELb0ELb0EEENS1_21CollectiveEpilogueFwdINS6_IJSA_NS7_ILi512EEESA_EEES9_SC_SE_Li256ELb1ELb1ELb0ELb0EEENS1_36VarlenDynamicPersistentTileSchedulerILi64ELi64ELi256ELi128ELb0ELb1ELb1ELb1ELb1ELb1EEEEEEEEEvNT_6ParamsE:
[----:B------:R-:W-:Y:S01]  /*0000*/  LDC R1, c[0x0][0x37c] ;  /* 0x0000df00ff017b82 */ /* 0x000fe20000000800 */
[----:B------:R-:W-:Y:S05]  /*0010*/  EXIT ;  /* 0x000000000000794d */ /* 0x000fea0003800000 */
.L_x_14:
        /* <DEDUP_REMOVED lines=14> */
.L_x_32:


//--------------------- .text._ZN7cutlass13device_kernelIN5flash11enable_sm90INS1_16FlashAttnFwdSm90INS1_25CollectiveMainloopFwdSm90ILi2EN4cute5tupleIJNS5_1CILi1EEES8_S8_EEENS6_IJNS7_ILi64EEESA_SA_EEELi512ENS_6half_tEfNS_4arch4Sm90ELb1ELb0ELb1ELb1ELb0ELb1ELb0ELb0ELb0ELb1ELb0ELb0EEENS1_21CollectiveEpilogueFwdINS6_IJSA_NS7_ILi512EEESA_EEES9_SC_SE_Li256ELb1ELb1ELb0ELb0EEENS1_36VarlenDynamicPersistentTileSchedulerILi64ELi64ELi256ELi128ELb0ELb1ELb1ELb1ELb1ELb1EEEEEEEEEvNT_6ParamsE --------------------------
	.section	.text._ZN7cutlass13device_kernelIN5flash11enable_sm90INS1_16FlashAttnFwdSm90INS1_25CollectiveMainloopFwdSm90ILi2EN4cute5tupleIJNS5_1CILi1EEES8_S8_EEENS6_IJNS7_ILi64EEESA_SA_EEELi512ENS_6half_tEfNS_4arch4Sm90ELb1ELb0ELb1ELb1ELb0ELb1ELb0ELb0ELb0ELb1ELb0ELb0EEENS1_21CollectiveEpilogueFwdINS6_IJSA_NS7_ILi512EEESA_EEES9_SC_SE_Li256ELb1ELb1ELb0ELb0EEENS1_36VarlenDynamicPersistentTileSchedulerILi64ELi64ELi256ELi128ELb0ELb1ELb1ELb1ELb1ELb1EEEEEEEEEvNT_6ParamsE,"ax",@progbits
	.align	128
.text._ZN7cutlass13device_kernelIN5flash11enable_sm90INS1_16FlashAttnFwdSm90INS1_25CollectiveMainloopFwdSm90ILi2EN4cute5tupleIJNS5_1CILi1EEES8_S8_EEENS6_IJNS7_ILi64EEESA_SA_EEELi512ENS_6half_tEfNS_4arch4Sm90ELb1ELb0ELb1ELb1ELb0ELb1ELb0ELb0ELb0ELb1ELb0ELb0EEENS1_21CollectiveEpilogueFwdINS6_IJSA_NS7_ILi512EEESA_EEES9_SC_SE_Li256ELb1ELb1ELb0ELb0EEENS1_36VarlenDynamicPersistentTileSchedulerILi64ELi64ELi256ELi128ELb0ELb1ELb1ELb1ELb1ELb1EEEEEEEEEvNT_6ParamsE:
        .type           _ZN7cutlass13device_kernelIN5flash11enable_sm90INS1_16FlashAttnFwdSm90INS1_25CollectiveMainloopFwdSm90ILi2EN4cute5tupleIJNS5_1CILi1EEES8_S8_EEENS6_IJNS7_ILi64EEESA_SA_EEELi512ENS_6half_tEfNS_4arch4Sm90ELb1ELb0ELb1ELb1ELb0ELb1ELb0ELb0ELb0ELb1ELb0ELb0EEENS1_21CollectiveEpilogueFwdINS6_IJSA_NS7_ILi512EEESA_EEES9_SC_SE_Li256ELb1ELb1ELb0ELb0EEENS1_36VarlenDynamicPersistentTileSchedulerILi64ELi64ELi256ELi128ELb0ELb1ELb1ELb1ELb1ELb1EEEEEEEEEvNT_6ParamsE,@function
        .size           _ZN7cutlass13device_kernelIN5flash11enable_sm90INS1_16FlashAttnFwdSm90INS1_25CollectiveMainloopFwdSm90ILi2EN4cute5tupleIJNS5_1CILi1EEES8_S8_EEENS6_IJNS7_ILi64EEESA_SA_EEELi512ENS_6half_tEfNS_4arch4Sm90ELb1ELb0ELb1ELb1ELb0ELb1ELb0ELb0ELb0ELb1ELb0ELb0EEENS1_21CollectiveEpilogueFwdINS6_IJSA_NS7_ILi512EEESA_EEES9_SC_SE_Li256ELb1ELb1ELb0ELb0EEENS1_36VarlenDynamicPersistentTileSchedulerILi64ELi64ELi256ELi128ELb0ELb1ELb1ELb1ELb1ELb1EEEEEEEEEvNT_6ParamsE,(.L_x_33 - _ZN7cutlass13device_kernelIN5flash11enable_sm90INS1_16FlashAttnFwdSm90INS1_25CollectiveMainloopFwdSm90ILi2EN4cute5tupleIJNS5_1CILi1EEES8_S8_EEENS6_IJNS7_ILi64EEESA_SA_EEELi512ENS_6half_tEfNS_4arch4Sm90ELb1ELb0ELb1ELb1ELb0ELb1ELb0ELb0ELb0ELb1ELb0ELb0EEENS1_21CollectiveEpilogueFwdINS6_IJSA_NS7_ILi512EEESA_EEES9_SC_SE_Li256ELb1ELb1ELb0ELb0EEENS1_36VarlenDynamicPersistentTileSchedulerILi64ELi64ELi256ELi128ELb0ELb1ELb1ELb1ELb1ELb1EEEEEEEEEvNT_6ParamsE)
        .other          _ZN7cutlass13device_kernelIN5flash11enable_sm90INS1_16FlashAttnFwdSm90INS1_25CollectiveMainloopFwdSm90ILi2EN4cute5tupleIJNS5_1CILi1EEES8_S8_EEENS6_IJNS7_ILi64EEESA_SA_EEELi512ENS_6half_tEfNS_4arch4Sm90ELb1ELb0ELb1ELb1ELb0ELb1ELb0ELb0ELb0ELb1ELb0ELb0EEENS1_21CollectiveEpilogueFwdINS6_IJSA_NS7_ILi512EEESA_EEES9_SC_SE_Li256ELb1ELb1ELb0ELb0EEENS1_36VarlenDynamicPersistentTileSchedulerILi64ELi64ELi256ELi128ELb0ELb1ELb1ELb1ELb1ELb1EEEEEEEEEvNT_6ParamsE,@"STO_CUDA_ENTRY STV_DEFAULT"
_ZN7cutlass13device_kernelIN5flash11enable_sm90INS1_16FlashAttnFwdSm90INS1_25CollectiveMainloopFwdSm90ILi2EN4cute5tupleIJNS5_1CILi1EEES8_S8_EEENS6_IJNS7_ILi64EEESA_SA_EEELi512ENS_6half_tEfNS_4arch4Sm90ELb1ELb0ELb1ELb1ELb0ELb1ELb0ELb0ELb0ELb1ELb0ELb0EEENS1_21CollectiveEpilogueFwdINS6_IJSA_NS7_ILi512EEESA_EEES9_SC_SE_Li256ELb1ELb1ELb0ELb0EEENS1_36VarlenDynamicPersistentTileSchedulerILi64ELi64ELi256ELi128ELb0ELb1ELb1ELb1ELb1ELb1EEEEEEEEEvNT_6ParamsE:
[----:B------:R-:W-:Y:S01]  /*0000*/  LDC R1, c[0x0][0x37c] ;  /* 0x0000df00ff017b82 */ /* 0x000fe20000000800 */
[----:B------:R-:W-:Y:S05]  /*0010*/  EXIT ;  /* 0x000000000000794d */ /* 0x000fea0003800000 */
.L_x_15:
        /* <DEDUP_REMOVED lines=14> */
.L_x_33:


//--------------------- .text._ZN7cutlass13device_kernelIN5flash11enable_sm90INS1_16FlashAttnFwdSm90INS1_25CollectiveMainloopFwdSm90ILi2EN4cute5tupleIJNS5_1CILi1EEES8_S8_EEENS6_IJNS7_ILi64EEESA_SA_EEELi512ENS_6half_tEfNS_4arch4Sm90ELb1ELb0ELb1ELb1ELb0ELb0ELb1ELb0ELb0ELb1ELb0ELb0EEENS1_21CollectiveEpilogueFwdINS6_IJSA_NS7_ILi512EEESA_EEES9_SC_SE_Li256ELb1ELb1ELb0ELb0EEENS1_36VarlenDynamicPersistentTileSchedulerILi64ELi64ELi256ELi128ELb0ELb1ELb1ELb1ELb1ELb1EEEEEEEEEvNT_6ParamsE --------------------------
	.section	.text._ZN7cutlass13device_kernelIN5flash11enable_sm90INS1_16FlashAttnFwdSm90INS1_25CollectiveMainloopFwdSm90ILi2EN4cute5tupleIJNS5_1CILi1EEES8_S8_EEENS6_IJNS7_ILi64EEESA_SA_EEELi512ENS_6half_tEfNS_4arch4Sm90ELb1ELb0ELb1ELb1ELb0ELb0ELb1ELb0ELb0ELb1ELb0ELb0EEENS1_21CollectiveEpilogueFwdINS6_IJSA_NS7_ILi512EEESA_EEES9_SC_SE_Li256ELb1ELb1ELb0ELb0EEENS1_36VarlenDynamicPersistentTileSchedulerILi64ELi64ELi256ELi128ELb0ELb1ELb1ELb1ELb1ELb1EEEEEEEEEvNT_6ParamsE,"ax",@progbits
	.align	128
.text._ZN7cutlass13device_kernelIN5flash11enable_sm90INS1_16FlashAttnFwdSm90INS1_25CollectiveMainloopFwdSm90ILi2EN4cute5tupleIJNS5_1CILi1EEES8_S8_EEENS6_IJNS7_ILi64EEESA_SA_EEELi512ENS_6half_tEfNS_4arch4Sm90ELb1ELb0ELb1ELb1ELb0ELb0ELb1ELb0ELb0ELb1ELb0ELb0EEENS1_21CollectiveEpilogueFwdINS6_IJSA_NS7_ILi512EEESA_EEES9_SC_SE_Li256ELb1ELb1ELb0ELb0EEENS1_36VarlenDynamicPersistentTileSchedulerILi64ELi64ELi256ELi128ELb0ELb1ELb1ELb1ELb1ELb1EEEEEEEEEvNT_6ParamsE:
        .type           _ZN7cutlass13device_kernelIN5flash11enable_sm90INS1_16FlashAttnFwdSm90INS1_25CollectiveMainloopFwdSm90ILi2EN4cute5tupleIJNS5_1CILi1EEES8_S8_EEENS6_IJNS7_ILi64EEESA_SA_EEELi512ENS_6half_tEfNS_4arch4Sm90ELb1ELb0ELb1ELb1ELb0ELb0ELb1ELb0ELb0ELb1ELb0ELb0EEENS1_21CollectiveEpilogueFwdINS6_IJSA_NS7_ILi512EEESA_EEES9_SC_SE_Li256ELb1ELb1ELb0ELb0EEENS1_36VarlenDynamicPersistentTileSchedulerILi64ELi64ELi256ELi128ELb0ELb1ELb1ELb1ELb1ELb1EEEEEEEEEvNT_6ParamsE,@function
        .size           _ZN7cutlass13device_kernelIN5flash11enable_sm90INS1_16FlashAttnFwdSm90INS1_25CollectiveMainloopFwdSm90ILi2EN4cute5tupleIJNS5_1CILi1EEES8_S8_EEENS6_IJNS7_ILi64EEESA_SA_EEELi512ENS_6half_tEfNS_4arch4Sm90ELb1ELb0ELb1ELb1ELb0ELb0ELb1ELb0ELb0ELb1ELb0ELb0EEENS1_21CollectiveEpilogueFwdINS6_IJSA_NS7_ILi512EEESA_EEES9_SC_SE_Li256ELb1ELb1ELb0ELb0EEENS1_36VarlenDynamicPersistentTileSchedulerILi64ELi64ELi256ELi128ELb0ELb1ELb1ELb1ELb1ELb1EEEEEEEEEvNT_6ParamsE,(.L_x_34 - _ZN7cutlass13device_kernelIN5flash11enable_sm90INS1_16FlashAttnFwdSm90INS1_25CollectiveMainloopFwdSm90ILi2EN4cute5tupleIJNS5_1CILi1EEES8_S8_EEENS6_IJNS7_ILi64EEESA_SA_EEELi512ENS_6half_tEfNS_4arch4Sm90ELb1ELb0ELb1ELb1ELb0ELb0ELb1ELb0ELb0ELb1ELb0ELb0EEENS1_21CollectiveEpilogueFwdINS6_IJSA_NS7_ILi512EEESA_EEES9_SC_SE_Li256ELb1ELb1ELb0ELb0EEENS1_36VarlenDynamicPersistentTileSchedulerILi64ELi64ELi256ELi128ELb0ELb1ELb1ELb1ELb1ELb1EEEEEEEEEvNT_6ParamsE)
        .other          _ZN7cutlass13device_kernelIN5flash11enable_sm90INS1_16FlashAttnFwdSm90INS1_25CollectiveMainloopFwdSm90ILi2EN4cute5tupleIJNS5_1CILi1EEES8_S8_EEENS6_IJNS7_ILi64EEESA_SA_EEELi512ENS_6half_tEfNS_4arch4Sm90ELb1ELb0ELb1ELb1ELb0ELb0ELb1ELb0ELb0ELb1ELb0ELb0EEENS1_21CollectiveEpilogueFwdINS6_IJSA_NS7_ILi512EEESA_EEES9_SC_SE_Li256ELb1ELb1ELb0ELb0EEENS1_36VarlenDynamicPersistentTileSchedulerILi64ELi64ELi256ELi128ELb0ELb1ELb1ELb1ELb1ELb1EEEEEEEEEvNT_6ParamsE,@"STO_CUDA_ENTRY STV_DEFAULT"
_ZN7cutlass13device_kernelIN5flash11enable_sm90INS1_16FlashAttnFwdSm90INS1_25CollectiveMainloopFwdSm90ILi2EN4cute5tupleIJNS5_1CILi1EEES8_S8_EEENS6_IJNS7_ILi64EEESA_SA_EEELi512ENS_6half_tEfNS_4arch4Sm90ELb1ELb0ELb1ELb1ELb0ELb0ELb1ELb0ELb0ELb1ELb0ELb0EEENS1_21CollectiveEpilogueFwdINS6_IJSA_NS7_ILi512EEESA_EEES9_SC_SE_Li256ELb1ELb1ELb0ELb0EEENS1_36VarlenDynamicPersistentTileSchedulerILi64ELi64ELi256ELi128ELb0ELb1ELb1ELb1ELb1ELb1EEEEEEEEEvNT_6ParamsE:
[----:B------:R-:W-:Y:S01]  /*0000*/  LDC R1, c[0x0][0x37c] ;  /* 0x0000df00ff017b82 */ /* 0x000fe20000000800 */
[----:B------:R-:W-:Y:S05]  /*0010*/  EXIT ;  /* 0x000000000000794d */ /* 0x000fea0003800000 */
.L_x_16:
        /* <DEDUP_REMOVED lines=14> */
.L_x_34:


//--------------------- .text._ZN7cutlass13device_kernelIN5flash11enable_sm90INS1_16FlashAttnFwdSm90INS1_25CollectiveMainloopFwdSm90ILi2EN4cute5tupleIJNS5_1CILi1EEES8_S8_EEENS6_IJNS7_ILi64EEESA_SA_EEELi512ENS_6half_tEfNS_4arch4Sm90ELb1ELb0ELb1ELb1ELb0ELb1ELb1ELb0ELb0ELb1ELb0ELb0EEENS1_21CollectiveEpilogueFwdINS6_IJSA_NS7_ILi512EEESA_EEES9_SC_SE_Li256ELb1ELb1ELb0ELb0EEENS1_36VarlenDynamicPersistentTileSchedulerILi64ELi64ELi256ELi128ELb0ELb1ELb1ELb1ELb1ELb1EEEEEEEEEvNT_6ParamsE --------------------------
	.section	.text._ZN7cutlass13device_kernelIN5flash11enable_sm90INS1_16FlashAttnFwdSm90INS1_25CollectiveMainloopFwdSm90ILi2EN4cute5tupleIJNS5_1CILi1EEES8_S8_EEENS6_IJNS7_ILi64EEESA_SA_EEELi512ENS_6half_tEfNS_4arch4Sm90ELb1ELb0ELb1ELb1ELb0ELb1ELb1ELb0ELb0ELb1ELb0ELb0EEENS1_21CollectiveEpilogueFwdINS6_IJSA_NS7_ILi512EEESA_EEES9_SC_SE_Li256ELb1ELb1ELb0ELb0EEENS1_36VarlenDynamicPersistentTileSchedulerILi64ELi64ELi256ELi128ELb0ELb1ELb1ELb1ELb1ELb1EEEEEEEEEvNT_6ParamsE,"ax",@progbits
	.align	128
.text._ZN7cutlass13device_kernelIN5flash11enable_sm90INS1_16FlashAttnFwdSm90INS1_25CollectiveMainloopFwdSm90ILi2EN4cute5tupleIJNS5_1CILi1EEES8_S8_EEENS6_IJNS7_ILi64EEESA_SA_EEELi512ENS_6half_tEfNS_4arch4Sm90ELb1ELb0ELb1ELb1ELb0ELb1ELb1ELb0ELb0ELb1ELb0ELb0EEENS1_21CollectiveEpilogueFwdINS6_IJSA_NS7_ILi512EEESA_EEES9_SC_SE_Li256ELb1ELb1ELb0ELb0EEENS1_36VarlenDynamicPersistentTileSchedulerILi64ELi64ELi256ELi128ELb0ELb1ELb1ELb1ELb1ELb1EEEEEEEEEvNT_6ParamsE:
        .type           _ZN7cutlass13device_kernelIN5flash11enable_sm90INS1_16FlashAttnFwdSm90INS1_25CollectiveMainloopFwdSm90ILi2EN4cute5tupleIJNS5_1CILi1EEES8_S8_EEENS6_IJNS7_ILi64EEESA_SA_EEELi512ENS_6half_tEfNS_4arch4Sm90ELb1ELb0ELb1ELb1ELb0ELb1ELb1ELb0ELb0ELb1ELb0ELb0EEENS1_21CollectiveEpilogueFwdINS6_IJSA_NS7_ILi512EEESA_EEES9_SC_SE_Li256ELb1ELb1ELb0ELb0EEENS1_36VarlenDynamicPersistentTileSchedulerILi64ELi64ELi256ELi128ELb0ELb1ELb1ELb1ELb1ELb1EEEEEEEEEvNT_6ParamsE,@function
        .size           _ZN7cutlass13device_kernelIN5flash11enable_sm90INS1_16FlashAttnFwdSm90INS1_25CollectiveMainloopFwdSm90ILi2EN4cute5tupleIJNS5_1CILi1EEES8_S8_EEENS6_IJNS7_ILi64EEESA_SA_EEELi512ENS_6half_tEfNS_4arch4Sm90ELb1ELb0ELb1ELb1ELb0ELb1ELb1ELb0ELb0ELb1ELb0ELb0EEENS1_21CollectiveEpilogueFwdINS6_IJSA_NS7_ILi512EEESA_EEES9_SC_SE_Li256ELb1ELb1ELb0ELb0EEENS1_36VarlenDynamicPersistentTileSchedulerILi64ELi64ELi256ELi128ELb0ELb1ELb1ELb1ELb1ELb1EEEEEEEEEvNT_6ParamsE,(.L_x_35 - _ZN7cutlass13device_kernelIN5flash11enable_sm90INS1_16FlashAttnFwdSm90INS1_25CollectiveMainloopFwdSm90ILi2EN4cute5tupleIJNS5_1CILi1EEES8_S8_EEENS6_IJNS7_ILi64EEESA_SA_EEELi512ENS_6half_tEfNS_4arch4Sm90ELb1ELb0ELb1ELb1ELb0ELb1ELb1ELb0ELb0ELb1ELb0ELb0EEENS1_21CollectiveEpilogueFwdINS6_IJSA_NS7_ILi512EEESA_EEES9_SC_SE_Li256ELb1ELb1ELb0ELb0EEENS1_36VarlenDynamicPersistentTileSchedulerILi64ELi64ELi256ELi128ELb0ELb1ELb1ELb1ELb1ELb1EEEEEEEEEvNT_6ParamsE)
        .other          _ZN7cutlass13device_kernelIN5flash11enable_sm90INS1_16FlashAttnFwdSm90INS1_25CollectiveMainloopFwdSm90ILi2EN4cute5tupleIJNS5_1CILi1EEES8_S8_EEENS6_IJNS7_ILi64EEESA_SA_EEELi512ENS_6half_tEfNS_4arch4Sm90ELb1ELb0ELb1ELb1ELb0ELb1ELb1ELb0ELb0ELb1ELb0ELb0EEENS1_21CollectiveEpilogueFwdINS6_IJSA_NS7_ILi512EEESA_EEES9_SC_SE_Li256ELb1ELb1ELb0ELb0EEENS1_36VarlenDynamicPersistentTileSchedulerILi64ELi64ELi256ELi128ELb0ELb1ELb1ELb1ELb1ELb1EEEEEEEEEvNT_6ParamsE,@"STO_CUDA_ENTRY STV_DEFAULT"
_ZN7cutlass13device_kernelIN5flash11enable_sm90INS1_16FlashAttnFwdSm90INS1_25CollectiveMainloopFwdSm90ILi2EN4cute5tupleIJNS5_1CILi1EEES8_S8_EEENS6_IJNS7_ILi64EEESA_SA_EEELi512ENS_6half_tEfNS_4arch4Sm90ELb1ELb0ELb1ELb1ELb0ELb1ELb1ELb0ELb0ELb1ELb0ELb0EEENS1_21CollectiveEpilogueFwdINS6_IJSA_NS7_ILi512EEESA_EEES9_SC_SE_Li256ELb1ELb1ELb0ELb0EEENS1_36VarlenDynamicPersistentTileSchedulerILi64ELi64ELi256ELi128ELb0ELb1ELb1ELb1ELb1ELb1EEEEEEEEEvNT_6ParamsE:
[----:B------:R-:W-:Y:S01]  /*0000*/  LDC R1, c[0x0][0x37c] ;  /* 0x0000df00ff017b82 */ /* 0x000fe20000000800 */
[----:B------:R-:W-:Y:S05]  /*0010*/  EXIT ;  /* 0x000000000000794d */ /* 0x000fea0003800000 */
.L_x_17:
        /* <DEDUP_REMOVED lines=14> */
.L_x_35:


//--------------------- .nv.shared.reserved.0     --------------------------
	.section	.nv.shared.reserved.0,"aw",@nobits
	.weak		__nv_reservedSMEM_offset_0_alias
	.size		__nv_reservedSMEM_offset_0_alias, 0, 64
	.other		__nv_reservedSMEM_offset_0_alias,@"STO_CUDA_RESERVED_SHARED STV_DEFAULT"
__nv_reservedSMEM_offset_0_alias:
	.zero		0
	.zero		64


//--------------------- .nv.global                --------------------------
	.section	.nv.global,"aw",@nobits
.nv.global:
	.type		_ZN85_INTERNAL_6c9b5c46_49_flash_fwd_hdim64_512_fp16_softcap_packgqa_sm90_cu_bdbb69e5_34984cute1_E,@object
	.size		_ZN85_INTERNAL_6c9b5c46_49_flash_fwd_hdim64_512_fp16_softcap_packgqa_sm90_cu_bdbb69e5_34984cute1_E,(_ZN85_INTERNAL_6c9b5c46_49_flash_fwd_hdim64_512_fp16_softcap_packgqa_sm90_cu_bdbb69e5_34984cuda3std3__45__cpo6cbeginE - _ZN85_INTERNAL_6c9b5c46_49_flash_fwd_hdim64_512_fp16_softcap_packgqa_sm90_cu_bdbb69e5_34984cute1_E)
_ZN85_INTERNAL_6c9b5c46_49_flash_fwd_hdim64_512_fp16_softcap_packgqa_sm90_cu_bdbb69e5_34984cute1_E:
	.zero		1
	.type		_ZN85_INTERNAL_6c9b5c46_49_flash_fwd_hdim64_512_fp16_softcap_packgqa_sm90_cu_bdbb69e5_34984cuda3std3__45__cpo6cbeginE,@object
	.size		_ZN85_INTERNAL_6c9b5c46_49_flash_fwd_hdim64_512_fp16_softcap_packgqa_sm90_cu_bdbb69e5_34984cuda3std3__45__cpo6cbeginE,(_ZN85_INTERNAL_6c9b5c46_49_flash_fwd_hdim64_512_fp16_softcap_packgqa_sm90_cu_bdbb69e5_34984cuda3std3__48in_placeE - _ZN85_INTERNAL_6c9b5c46_49_flash_fwd_hdim64_512_fp16_softcap_packgqa_sm90_cu_bdbb69e5_34984cuda3std3__45__cpo6cbeginE)
_ZN85_INTERNAL_6c9b5c46_49_flash_fwd_hdim64_512_fp16_softcap_packgqa_sm90_cu_bdbb69e5_34984cuda3std3__45__cpo6cbeginE:
	.zero		1
	.type		_ZN85_INTERNAL_6c9b5c46_49_flash_fwd_hdim64_512_fp16_softcap_packgqa_sm90_cu_bdbb69e5_34984cuda3std3__48in_placeE,@object
	.size		_ZN85_INTERNAL_6c9b5c46_49_flash_fwd_hdim64_512_fp16_softcap_packgqa_sm90_cu_bdbb69e5_34984cuda3std3__48in_placeE,(_ZN85_INTERNAL_6c9b5c46_49_flash_fwd_hdim64_512_fp16_softcap_packgqa_sm90_cu_bdbb69e5_34984cuda3std6ranges3__45__cpo9iter_moveE - _ZN85_INTERNAL_6c9b5c46_49_flash_fwd_hdim64_512_fp16_softcap_packgqa_sm90_cu_bdbb69e5_34984cuda3std3__48in_placeE)
_ZN85_INTERNAL_6c9b5c46_49_flash_fwd_hdim64_512_fp16_softcap_packgqa_sm90_cu_bdbb69e5_34984cuda3std3__48in_placeE:
	.zero		1
	.type		_ZN85_INTERNAL_6c9b5c46_49_flash_fwd_hdim64_512_fp16_softcap_packgqa_sm90_cu_bdbb69e5_34984cuda3std6ranges3__45__cpo9iter_moveE,@object
	.size		_ZN85_INTERNAL_6c9b5c46_49_flash_fwd_hdim64_512_fp16_softcap_packgqa_sm90_cu_bdbb69e5_34984cuda3std6ranges3__45__cpo9iter_moveE,(_ZN85_INTERNAL_6c9b5c46_49_flash_fwd_hdim64_512_fp16_softcap_packgqa_sm90_cu_bdbb69e5_34984cuda3std3__45__cpo5beginE - _ZN85_INTERNAL_6c9b5c46_49_flash_fwd_hdim64_512_fp16_softcap_packgqa_sm90_cu_bdbb69e5_34984cuda3std6ranges3__45__cpo9iter_moveE)
_ZN85_INTERNAL_6c9b5c46_49_flash_fwd_hdim64_512_fp16_softcap_packgqa_sm90_cu_bdbb69e5_34984cuda3std6ranges3__45__cpo9iter_moveE:
	.zero		1
	.type		_ZN85_INTERNAL_6c9b5c46_49_flash_fwd_hdim64_512_fp16_softcap_packgqa_sm90_cu_bdbb69e5_34984cuda3std3__45__cpo5beginE,@object
	.size		_ZN85_INTERNAL_6c9b5c46_49_flash_fwd_hdim64_512_fp16_softcap_packgqa_sm90_cu_bdbb69e5_34984cuda3std3__45__cpo5beginE,(_ZN85_INTERNAL_6c9b5c46_49_flash_fwd_hdim64_512_fp16_softcap_packgqa_sm90_cu_bdbb69e5_34984cuda3std3__487_GLOBAL__N__6c9b5c46_49_flash_fwd_hdim64_512_fp16_softcap_packgqa_sm90_cu_bdbb69e5_34986ignoreE - _ZN85_INTERNAL_6c9b5c46_49_flash_fwd_hdim64_512_fp16_softcap_packgqa_sm90_cu_bdbb69e5_34984cuda3std3__45__cpo5beginE)
_ZN85_INTERNAL_6c9b5c46_49_flash_fwd_hdim64_512_fp16_softcap_packgqa_sm90_cu_bdbb69e5_34984cuda3std3__45__cpo5beginE:
	.zero		1
	.type		_ZN85_INTERNAL_6c9b5c46_49_flash_fwd_hdim64_512_fp16_softcap_packgqa_sm90_cu_bdbb69e5_34984cuda3std3__487_GLOBAL__N__6c9b5c46_49_flash_fwd_hdim64_512_fp16_softcap_packgqa_sm90_cu_bdbb69e5_34986ignoreE,@object
	.size		_ZN85_INTERNAL_6c9b5c46_49_flash_fwd_hdim64_512_fp16_softcap_packgqa_sm90_cu_bdbb69e5_34984cuda3std3__487_GLOBAL__N__6c9b5c46_49_flash_fwd_hdim64_512_fp16_softcap_packgqa_sm90_cu_bdbb69e5_34986ignoreE,(_ZN85_INTERNAL_6c9b5c46_49_flash_fwd_hdim64_512_fp16_softcap_packgqa_sm90_cu_bdbb69e5_34984cute7productE - _ZN85_INTERNAL_6c9b5c46_49_flash_fwd_hdim64_512_fp16_softcap_packgqa_sm90_cu_bdbb69e5_34984cuda3std3__487_GLOBAL__N__6c9b5c46_49_flash_fwd_hdim64_512_fp16_softcap_packgqa_sm90_cu_bdbb69e5_34986ignoreE)
_ZN85_INTERNAL_6c9b5c46_49_flash_fwd_hdim64_512_fp16_softcap_packgqa_sm90_cu_bdbb69e5_34984cuda3std3__487_GLOBAL__N__6c9b5c46_49_flash_fwd_hdim64_512_fp16_softcap_packgqa_sm90_cu_bdbb69e5_34986ignoreE:
	.zero		1
	.type		_ZN85_INTERNAL_6c9b5c46_49_flash_fwd_hdim64_512_fp16_softcap_packgqa_sm90_cu_bdbb69e5_34984cute7productE,@object
	.size		_ZN85_INTERNAL_6c9b5c46_49_flash_fwd_hdim64_512_fp16_softcap_packgqa_sm90_cu_bdbb69e5_34984cute7productE,(_ZN85_INTERNAL_6c9b5c46_49_flash_fwd_hdim64_512_fp16_softcap_packgqa_sm90_cu_bdbb69e5_34984cuda3std3__45__cpo3endE - _ZN85_INTERNAL_6c9b5c46_49_flash_fwd_hdim64_512_fp16_softcap_packgqa_sm90_cu_bdbb69e5_34984cute7productE)
_ZN85_INTERNAL_6c9b5c46_49_flash_fwd_hdim64_512_fp16_softcap_packgqa_sm90_cu_bdbb69e5_34984cute7productE:
	.zero		1
	.type		_ZN85_INTERNAL_6c9b5c46_49_flash_fwd_hdim64_512_fp16_softcap_packgqa_sm90_cu_bdbb69e5_34984cuda3std3__45__cpo3endE,@object
	.size		_ZN85_INTERNAL_6c9b5c46_49_flash_fwd_hdim64_512_fp16_softcap_packgqa_sm90_cu_bdbb69e5_34984cuda3std3__45__cpo3endE,(_ZN85_INTERNAL_6c9b5c46_49_flash_fwd_hdim64_512_fp16_softcap_packgqa_sm90_cu_bdbb69e5_34984cuda3std3__419piecewise_constructE - _ZN85_INTERNAL_6c9b5c46_49_flash_fwd_hdim64_512_fp16_softcap_packgqa_sm90_cu_bdbb69e5_34984cuda3std3__45__cpo3endE)
_ZN85_INTERNAL_6c9b5c46_49_flash_fwd_hdim64_512_fp16_softcap_packgqa_sm90_cu_bdbb69e5_34984cuda3std3__45__cpo3endE:
	.zero		1
	.type		_ZN85_INTERNAL_6c9b5c46_49_flash_fwd_hdim64_512_fp16_softcap_packgqa_sm90_cu_bdbb69e5_34984cuda3std3__419piecewise_constructE,@object
	.size		_ZN85_INTERNAL_6c9b5c46_49_flash_fwd_hdim64_512_fp16_softcap_packgqa_sm90_cu_bdbb69e5_34984cuda3std3__419piecewise_constructE,(_ZN85_INTERNAL_6c9b5c46_49_flash_fwd_hdim64_512_fp16_softcap_packgqa_sm90_cu_bdbb69e5_34984cuda3std3__45__cpo4cendE - _ZN85_INTERNAL_6c9b5c46_49_flash_fwd_hdim64_512_fp16_softcap_packgqa_sm90_cu_bdbb69e5_34984cuda3std3__419piecewise_constructE)
_ZN85_INTERNAL_6c9b5c46_49_flash_fwd_hdim64_512_fp16_softcap_packgqa_sm90_cu_bdbb69e5_34984cuda3std3__419piecewise_constructE:
	.zero		1
	.type		_ZN85_INTERNAL_6c9b5c46_49_flash_fwd_hdim64_512_fp16_softcap_packgqa_sm90_cu_bdbb69e5_34984cuda3std3__45__cpo4cendE,@object
	.size		_ZN85_INTERNAL_6c9b5c46_49_flash_fwd_hdim64_512_fp16_softcap_packgqa_sm90_cu_bdbb69e5_34984cuda3std3__45__cpo4cendE,(_ZN85_INTERNAL_6c9b5c46_49_flash_fwd_hdim64_512_fp16_softcap_packgqa_sm90_cu_bdbb69e5_34984cuda3std6ranges3__45__cpo4swapE - _ZN85_INTERNAL_6c9b5c46_49_flash_fwd_hdim64_512_fp16_softcap_packgqa_sm90_cu_bdbb69e5_34984cuda3std3__45__cpo4cendE)
_ZN85_INTERNAL_6c9b5c46_49_flash_fwd_hdim64_512_fp16_softcap_packgqa_sm90_cu_bdbb69e5_34984cuda3std3__45__cpo4cendE:
	.zero		1
	.type		_ZN85_INTERNAL_6c9b5c46_49_flash_fwd_hdim64_512_fp16_softcap_packgqa_sm90_cu_bdbb69e5_34984cuda3std6ranges3__45__cpo4swapE,@object
	.size		_ZN85_INTERNAL_6c9b5c46_49_flash_fwd_hdim64_512_fp16_softcap_packgqa_sm90_cu_bdbb69e5_34984cuda3std6ranges3__45__cpo4swapE,(.L_7 - _ZN85_INTERNAL_6c9b5c46_49_flash_fwd_hdim64_512_fp16_softcap_packgqa_sm90_cu_bdbb69e5_34984cuda3std6ranges3__45__cpo4swapE)
_ZN85_INTERNAL_6c9b5c46_49_flash_fwd_hdim64_512_fp16_softcap_packgqa_sm90_cu_bdbb69e5_34984cuda3std6ranges3__45__cpo4swapE:
	.zero		1
.L_7:


//--------------------- .nv.constant0._ZN7cutlass13device_kernelIN5flash11enable_sm90INS1_16FlashAttnFwdSm90INS1_25CollectiveMainloopFwdSm90ILi2EN4cute5tupleIJNS5_1CILi1EEES8_S8_EEENS6_IJNS7_ILi64EEESA_SA_EEELi512ENS_6half_tEfNS_4arch4Sm90ELb0ELb0ELb1ELb0ELb0ELb0ELb0ELb0ELb0ELb1ELb0ELb0EEENS1_21CollectiveEpilogueFwdINS6_IJSA_NS7_ILi512EEESA_EEES9_SC_SE_Li256ELb0ELb1ELb0ELb0EEENS1_29StaticPersistentTileSchedulerILb0EEEEEEEEEvNT_6ParamsE --------------------------
	.section	.nv.constant0._ZN7cutlass13device_kernelIN5flash11enable_sm90INS1_16FlashAttnFwdSm90INS1_25CollectiveMainloopFwdSm90ILi2EN4cute5tupleIJNS5_1CILi1EEES8_S8_EEENS6_IJNS7_ILi64EEESA_SA_EEELi512ENS_6half_tEfNS_4arch4Sm90ELb0ELb0ELb1ELb0ELb0ELb0ELb0ELb0ELb0ELb1ELb0ELb0EEENS1_21CollectiveEpilogueFwdINS6_IJSA_NS7_ILi512EEESA_EEES9_SC_SE_Li256ELb0ELb1ELb0ELb0EEENS1_29StaticPersistentTileSchedulerILb0EEEEEEEEEvNT_6ParamsE,"a",@progbits
	.sectionflags	@""
	.align	4
.nv.constant0._ZN7cutlass13device_kernelIN5flash11enable_sm90INS1_16FlashAttnFwdSm90INS1_25CollectiveMainloopFwdSm90ILi2EN4cute5tupleIJNS5_1CILi1EEES8_S8_EEENS6_IJNS7_ILi64EEESA_SA_EEELi512ENS_6half_tEfNS_4arch4Sm90ELb0ELb0ELb1ELb0ELb0ELb0ELb0ELb0ELb0ELb1ELb0ELb0EEENS1_21CollectiveEpilogueFwdINS6_IJSA_NS7_ILi512EEESA_EEES9_SC_SE_Li256ELb0ELb1ELb0ELb0EEENS1_29StaticPersistentTileSchedulerILb0EEEEEEEEEvNT_6ParamsE:
	.zero		3456


//--------------------- .nv.constant0._ZN7cutlass13device_kernelIN5flash11enable_sm90INS1_16FlashAttnFwdSm90INS1_25CollectiveMainloopFwdSm90ILi2EN4cute5tupleIJNS5_1CILi1EEES8_S8_EEENS6_IJNS7_ILi64EEESA_SA_EEELi512ENS_6half_tEfNS_4arch4Sm90ELb0ELb0ELb1ELb0ELb0ELb0ELb1ELb0ELb0ELb1ELb0ELb0EEENS1_21CollectiveEpilogueFwdINS6_IJSA_NS7_ILi512EEESA_EEES9_SC_SE_Li256ELb0ELb1ELb0ELb0EEENS1_29StaticPersistentTileSchedulerILb0EEEEEEEEEvNT_6ParamsE --------------------------
	.section	.nv.constant0._ZN7cutlass13device_kernelIN5flash11enable_sm90INS1_16FlashAttnFwdSm90INS1_25CollectiveMainloopFwdSm90ILi2EN4cute5tupleIJNS5_1CILi1EEES8_S8_EEENS6_IJNS7_ILi64EEESA_SA_EEELi512ENS_6half_tEfNS_4arch4Sm90ELb0ELb0ELb1ELb0ELb0ELb0ELb1ELb0ELb0ELb1ELb0ELb0EEENS1_21CollectiveEpilogueFwdINS6_IJSA_NS7_ILi512EEESA_EEES9_SC_SE_Li256ELb0ELb1ELb0ELb0EEENS1_29StaticPersistentTileSchedulerILb0EEEEEEEEEvNT_6ParamsE,"a",@progbits
	.sectionflags	@""
	.align	4
.nv.constant0._ZN7cutlass13device_kernelIN5flash11enable_sm90INS1_16FlashAttnFwdSm90INS1_25CollectiveMainloopFwdSm90ILi2EN4cute5tupleIJNS5_1CILi1EEES8_S8_EEENS6_IJNS7_ILi64EEESA_SA_EEELi512ENS_6half_tEfNS_4arch4Sm90ELb0ELb0ELb1ELb0ELb0ELb0ELb1ELb0ELb0ELb1ELb0ELb0EEENS1_21CollectiveEpilogueFwdINS6_IJSA_NS7_ILi512EEESA_EEES9_SC_SE_Li256ELb0ELb1ELb0ELb0EEENS1_29StaticPersistentTileSchedulerILb0EEEEEEEEEvNT_6ParamsE:
	.zero		3712


//--------------------- .nv.constant0._ZN7cutlass13device_kernelIN5flash11enable_sm90INS1_16FlashAttnFwdSm90INS1_25CollectiveMainloopFwdSm90ILi2EN4cute5tupleIJNS5_1CILi1EEES8_S8_EEENS6_IJNS7_ILi64EEESA_SA_EEELi512ENS_6half_tEfNS_4arch4Sm90ELb0ELb0ELb1ELb1ELb0ELb0ELb0ELb0ELb0ELb1ELb0ELb0EEENS1_21CollectiveEpilogueFwdINS6_IJSA_NS7_ILi512EEESA_EEES9_SC_SE_Li256ELb1ELb1ELb0ELb0EEENS1_36VarlenDynamicPersistentTileSchedulerILi64ELi64ELi256ELi128ELb0ELb1ELb1ELb0ELb1ELb1EEEEEEEEEvNT_6ParamsE --------------------------
	.section	.nv.constant0._ZN7cutlass13device_kernelIN5flash11enable_sm90INS1_16FlashAttnFwdSm90INS1_25CollectiveMainloopFwdSm90ILi2EN4cute5tupleIJNS5_1CILi1EEES8_S8_EEENS6_IJNS7_ILi64EEESA_SA_EEELi512ENS_6half_tEfNS_4arch4Sm90ELb0ELb0ELb1ELb1ELb0ELb0ELb0ELb0ELb0ELb1ELb0ELb0EEENS1_21CollectiveEpilogueFwdINS6_IJSA_NS7_ILi512EEESA_EEES9_SC_SE_Li256ELb1ELb1ELb0ELb0EEENS1_36VarlenDynamicPersistentTileSchedulerILi64ELi64ELi256ELi128ELb0ELb1ELb1ELb0ELb1ELb1EEEEEEEEEvNT_6ParamsE,"a",@progbits
	.sectionflags	@""
	.align	4
.nv.constant0._ZN7cutlass13device_kernelIN5flash11enable_sm90INS1_16FlashAttnFwdSm90INS1_25CollectiveMainloopFwdSm90ILi2EN4cute5tupleIJNS5_1CILi1EEES8_S8_EEENS6_IJNS7_ILi64EEESA_SA_EEELi512ENS_6half_tEfNS_4arch4Sm90ELb0ELb0ELb1ELb1ELb0ELb0ELb0ELb0ELb0ELb1ELb0ELb0EEENS1_21CollectiveEpilogueFwdINS6_IJSA_NS7_ILi512EEESA_EEES9_SC_SE_Li256ELb1ELb1ELb0ELb0EEENS1_36VarlenDynamicPersistentTileSchedulerILi64ELi64ELi256ELi128ELb0ELb1ELb1ELb0ELb1ELb1EEEEEEEEEvNT_6ParamsE:
	.zero		3584


//--------------------- .nv.constant0._ZN7cutlass13device_kernelIN5flash11enable_sm90INS1_16FlashAttnFwdSm90INS1_25CollectiveMainloopFwdSm90ILi2EN4cute5tupleIJNS5_1CILi1EEES8_S8_EEENS6_IJNS7_ILi64EEESA_SA_EEELi512ENS_6half_tEfNS_4arch4Sm90ELb0ELb0ELb1ELb1ELb0ELb1ELb0ELb0ELb0ELb1ELb0ELb0EEENS1_21CollectiveEpilogueFwdINS6_IJSA_NS7_ILi512EEESA_EEES9_SC_SE_Li256ELb1ELb1ELb0ELb0EEENS1_36VarlenDynamicPersistentTileSchedulerILi64ELi64ELi256ELi128ELb0ELb1ELb1ELb0ELb1ELb1EEEEEEEEEvNT_6ParamsE --------------------------
	.section	.nv.constant0._ZN7cutlass13device_kernelIN5flash11enable_sm90INS1_16FlashAttnFwdSm90INS1_25CollectiveMainloopFwdSm90ILi2EN4cute5tupleIJNS5_1CILi1EEES8_S8_EEENS6_IJNS7_ILi64EEESA_SA_EEELi512ENS_6half_tEfNS_4arch4Sm90ELb0ELb0ELb1ELb1ELb0ELb1ELb0ELb0ELb0ELb1ELb0ELb0EEENS1_21CollectiveEpilogueFwdINS6_IJSA_NS7_ILi512EEESA_EEES9_SC_SE_Li256ELb1ELb1ELb0ELb0EEENS1_36VarlenDynamicPersistentTileSchedulerILi64ELi64ELi256ELi128ELb0ELb1ELb1ELb0ELb1ELb1EEEEEEEEEvNT_6ParamsE,"a",@progbits
	.sectionflags	@""
	.align	4
.nv.constant0._ZN7cutlass13device_kernelIN5flash11enable_sm90INS1_16FlashAttnFwdSm90INS1_25CollectiveMainloopFwdSm90ILi2EN4cute5tupleIJNS5_1CILi1EEES8_S8_EEENS6_IJNS7_ILi64EEESA_SA_EEELi512ENS_6half_tEfNS_4arch4Sm90ELb0ELb0ELb1ELb1ELb0ELb1ELb0ELb0ELb0ELb1ELb0ELb0EEENS1_21CollectiveEpilogueFwdINS6_IJSA_NS7_ILi512EEESA_EEES9_SC_SE_Li256ELb1ELb1ELb0ELb0EEENS1_36VarlenDynamicPersistentTileSchedulerILi64ELi64ELi256ELi128ELb0ELb1ELb1ELb0ELb1ELb1EEEEEEEEEvNT_6ParamsE:
	.zero		3584


//--------------------- .nv.constant0._ZN7cutlass13device_kernelIN5flash11enable_sm90INS1_16FlashAttnFwdSm90INS1_25CollectiveMainloopFwdSm90ILi2EN4cute5tupleIJNS5_1CILi1EEES8_S8_EEENS6_IJNS7_ILi64EEESA_SA_EEELi512ENS_6half_tEfNS_4arch4Sm90ELb0ELb0ELb1ELb1ELb0ELb0ELb1ELb0ELb0ELb1ELb0ELb0EEENS1_21CollectiveEpilogueFwdINS6_IJSA_NS7_ILi512EEESA_EEES9_SC_SE_Li256ELb1ELb1ELb0ELb0EEENS1_36VarlenDynamicPersistentTileSchedulerILi64ELi64ELi256ELi128ELb0ELb1ELb1ELb0ELb1ELb1EEEEEEEEEvNT_6ParamsE --------------------------
	.section	.nv.constant0._ZN7cutlass13device_kernelIN5flash11enable_sm90INS1_16FlashAttnFwdSm90INS1_25CollectiveMainloopFwdSm90ILi2EN4cute5tupleIJNS5_1CILi1EEES8_S8_EEENS6_IJNS7_ILi64EEESA_SA_EEELi512ENS_6half_tEfNS_4arch4Sm90ELb0ELb0ELb1ELb1ELb0ELb0ELb1ELb0ELb0ELb1ELb0ELb0EEENS1_21CollectiveEpilogueFwdINS6_IJSA_NS7_ILi512EEESA_EEES9_SC_SE_Li256ELb1ELb1ELb0ELb0EEENS1_36VarlenDynamicPersistentTileSchedulerILi64ELi64ELi256ELi128ELb0ELb1ELb1ELb0ELb1ELb1EEEEEEEEEvNT_6ParamsE,"a",@progbits
	.sectionflags	@""
	.align	4
.nv.constant0._ZN7cutlass13device_kernelIN5flash11enable_sm90INS1_16FlashAttnFwdSm90INS1_25CollectiveMainloopFwdSm90ILi2EN4cute5tupleIJNS5_1CILi1EEES8_S8_EEENS6_IJNS7_ILi64EEESA_SA_EEELi512ENS_6half_tEfNS_4arch4Sm90ELb0ELb0ELb1ELb1ELb0ELb0ELb1ELb0ELb0ELb1ELb0ELb0EEENS1_21CollectiveEpilogueFwdINS6_IJSA_NS7_ILi512EEESA_EEES9_SC_SE_Li256ELb1ELb1ELb0ELb0EEENS1_36VarlenDynamicPersistentTileSchedulerILi64ELi64ELi256ELi128ELb0ELb1ELb1ELb0ELb1ELb1EEEEEEEEEvNT_6ParamsE:
	.zero		3840


//--------------------- .nv.constant0._ZN7cutlass13device_kernelIN5flash11enable_sm90INS1_16FlashAttnFwdSm90INS1_25CollectiveMainloopFwdSm90ILi2EN4cute5tupleIJNS5_1CILi1EEES8_S8_EEENS6_IJNS7_ILi64EEESA_SA_EEELi512ENS_6half_tEfNS_4arch4Sm90ELb0ELb0ELb1ELb1ELb0ELb1ELb1ELb0ELb0ELb1ELb0ELb0EEENS1_21CollectiveEpilogueFwdINS6_IJSA_NS7_ILi512EEESA_EEES9_SC_SE_Li256ELb1ELb1ELb0ELb0EEENS1_36VarlenDynamicPersistentTileSchedulerILi64ELi64ELi256ELi128ELb0ELb1ELb1ELb0ELb1ELb1EEEEEEEEEvNT_6ParamsE --------------------------
	.section	.nv.constant0._ZN7cutlass13device_kernelIN5flash11enable_sm90INS1_16FlashAttnFwdSm90INS1_25CollectiveMainloopFwdSm90ILi2EN4cute5tupleIJNS5_1CILi1EEES8_S8_EEENS6_IJNS7_ILi64EEESA_SA_EEELi512ENS_6half_tEfNS_4arch4Sm90ELb0ELb0ELb1ELb1ELb0ELb1ELb1ELb0ELb0ELb1ELb0ELb0EEENS1_21CollectiveEpilogueFwdINS6_IJSA_NS7_ILi512EEESA_EEES9_SC_SE_Li256ELb1ELb1ELb0ELb0EEENS1_36VarlenDynamicPersistentTileSchedulerILi64ELi64ELi256ELi128ELb0ELb1ELb1ELb0ELb1ELb1EEEEEEEEEvNT_6ParamsE,"a",@progbits
	.sectionflags	@""
	.align	4
.nv.constant0._ZN7cutlass13device_kernelIN5flash11enable_sm90INS1_16FlashAttnFwdSm90INS1_25CollectiveMainloopFwdSm90ILi2EN4cute5tupleIJNS5_1CILi1EEES8_S8_EEENS6_IJNS7_ILi64EEESA_SA_EEELi512ENS_6half_tEfNS_4arch4Sm90ELb0ELb0ELb1ELb1ELb0ELb1ELb1ELb0ELb0ELb1ELb0ELb0EEENS1_21CollectiveEpilogueFwdINS6_IJSA_NS7_ILi512EEESA_EEES9_SC_SE_Li256ELb1ELb1ELb0ELb0EEENS1_36VarlenDynamicPersistentTileSchedulerILi64ELi64ELi256ELi128ELb0ELb1ELb1ELb0ELb1ELb1EEEEEEEEEvNT_6ParamsE:
	.zero		3840


//--------------------- .nv.constant0._ZN7cutlass13device_kernelIN5flash11enable_sm90INS1_16FlashAttnFwdSm90INS1_25CollectiveMainloopFwdSm90ILi2EN4cute5tupleIJNS5_1CILi1EEES8_S8_EEENS6_IJNS7_ILi64EEESA_SA_EEELi512ENS_6half_tEfNS_4arch4Sm90ELb0ELb1ELb1ELb0ELb0ELb0ELb0ELb0ELb0ELb1ELb0ELb0EEENS1_21CollectiveEpilogueFwdINS6_IJSA_NS7_ILi512EEESA_EEES9_SC_SE_Li256ELb0ELb1ELb0ELb0EEENS1_30DynamicPersistentTileSchedulerILi256ELi128ELb0ELb1ELb1EEEEEEEEEvNT_6ParamsE --------------------------
	.section	.nv.constant0._ZN7cutlass13device_kernelIN5flash11enable_sm90INS1_16FlashAttnFwdSm90INS1_25CollectiveMainloopFwdSm90ILi2EN4cute5tupleIJNS5_1CILi1EEES8_S8_EEENS6_IJNS7_ILi64EEESA_SA_EEELi512ENS_6half_tEfNS_4arch4Sm90ELb0ELb1ELb1ELb0ELb0ELb0ELb0ELb0ELb0ELb1ELb0ELb0EEENS1_21CollectiveEpilogueFwdINS6_IJSA_NS7_ILi512EEESA_EEES9_SC_SE_Li256ELb0ELb1ELb0ELb0EEENS1_30DynamicPersistentTileSchedulerILi256ELi128ELb0ELb1ELb1EEEEEEEEEvNT_6ParamsE,"a",@progbits
	.sectionflags	@""
	.align	4
.nv.constant0._ZN7cutlass13device_kernelIN5flash11enable_sm90INS1_16FlashAttnFwdSm90INS1_25CollectiveMainloopFwdSm90ILi2EN4cute5tupleIJNS5_1CILi1EEES8_S8_EEENS6_IJNS7_ILi64EEESA_SA_EEELi512ENS_6half_tEfNS_4arch4Sm90ELb0ELb1ELb1ELb0ELb0ELb0ELb0ELb0ELb0ELb1ELb0ELb0EEENS1_21CollectiveEpilogueFwdINS6_IJSA_NS7_ILi512EEESA_EEES9_SC_SE_Li256ELb0ELb1ELb0ELb0EEENS1_30DynamicPersistentTileSchedulerILi256ELi128ELb0ELb1ELb1EEEEEEEEEvNT_6ParamsE:
	.zero		3584


//--------------------- .nv.constant0._ZN7cutlass13device_kernelIN5flash11enable_sm90INS1_16FlashAttnFwdSm90INS1_25CollectiveMainloopFwdSm90ILi2EN4cute5tupleIJNS5_1CILi1EEES8_S8_EEENS6_IJNS7_ILi64EEESA_SA_EEELi512ENS_6half_tEfNS_4arch4Sm90ELb0ELb1ELb1ELb0ELb0ELb0ELb1ELb0ELb0ELb1ELb0ELb0EEENS1_21CollectiveEpilogueFwdINS6_IJSA_NS7_ILi512EEESA_EEES9_SC_SE_Li256ELb0ELb1ELb0ELb0EEENS1_30DynamicPersistentTileSchedulerILi256ELi128ELb0ELb1ELb1EEEEEEEEEvNT_6ParamsE --------------------------
	.section	.nv.constant0._ZN7cutlass13device_kernelIN5flash11enable_sm90INS1_16FlashAttnFwdSm90INS1_25CollectiveMainloopFwdSm90ILi2EN4cute5tupleIJNS5_1CILi1EEES8_S8_EEENS6_IJNS7_ILi64EEESA_SA_EEELi512ENS_6half_tEfNS_4arch4Sm90ELb0ELb1ELb1ELb0ELb0ELb0ELb1ELb0ELb0ELb1ELb0ELb0EEENS1_21CollectiveEpilogueFwdINS6_IJSA_NS7_ILi512EEESA_EEES9_SC_SE_Li256ELb0ELb1ELb0ELb0EEENS1_30DynamicPersistentTileSchedulerILi256ELi128ELb0ELb1ELb1EEEEEEEEEvNT_6ParamsE,"a",@progbits
	.sectionflags	@""
	.align	4
.nv.constant0._ZN7cutlass13device_kernelIN5flash11enable_sm90INS1_16FlashAttnFwdSm90INS1_25CollectiveMainloopFwdSm90ILi2EN4cute5tupleIJNS5_1CILi1EEES8_S8_EEENS6_IJNS7_ILi64EEESA_SA_EEELi512ENS_6half_tEfNS_4arch4Sm90ELb0ELb1ELb1ELb0ELb0ELb0ELb1ELb0ELb0ELb1ELb0ELb0EEENS1_21CollectiveEpilogueFwdINS6_IJSA_NS7_ILi512EEESA_EEES9_SC_SE_Li256ELb0ELb1ELb0ELb0EEENS1_30DynamicPersistentTileSchedulerILi256ELi128ELb0ELb1ELb1EEEEEEEEEvNT_6ParamsE:
	.zero		3840


//--------------------- .nv.constant0._ZN7cutlass13device_kernelIN5flash11enable_sm90INS1_16FlashAttnFwdSm90INS1_25CollectiveMainloopFwdSm90ILi2EN4cute5tupleIJNS5_1CILi1EEES8_S8_EEENS6_IJNS7_ILi64EEESA_SA_EEELi512ENS_6half_tEfNS_4arch4Sm90ELb0ELb1ELb1ELb1ELb0ELb0ELb0ELb0ELb0ELb1ELb0ELb0EEENS1_21CollectiveEpilogueFwdINS6_IJSA_NS7_ILi512EEESA_EEES9_SC_SE_Li256ELb1ELb1ELb0ELb0EEENS1_36VarlenDynamicPersistentTileSchedulerILi64ELi64ELi256ELi128ELb0ELb1ELb1ELb1ELb0ELb1EEEEEEEEEvNT_6ParamsE --------------------------
	.section	.nv.constant0._ZN7cutlass13device_kernelIN5flash11enable_sm90INS1_16FlashAttnFwdSm90INS1_25CollectiveMainloopFwdSm90ILi2EN4cute5tupleIJNS5_1CILi1EEES8_S8_EEENS6_IJNS7_ILi64EEESA_SA_EEELi512ENS_6half_tEfNS_4arch4Sm90ELb0ELb1ELb1ELb1ELb0ELb0ELb0ELb0ELb0ELb1ELb0ELb0EEENS1_21CollectiveEpilogueFwdINS6_IJSA_NS7_ILi512EEESA_EEES9_SC_SE_Li256ELb1ELb1ELb0ELb0EEENS1_36VarlenDynamicPersistentTileSchedulerILi64ELi64ELi256ELi128ELb0ELb1ELb1ELb1ELb0ELb1EEEEEEEEEvNT_6ParamsE,"a",@progbits
	.sectionflags	@""
	.align	4
.nv.constant0._ZN7cutlass13device_kernelIN5flash11enable_sm90INS1_16FlashAttnFwdSm90INS1_25CollectiveMainloopFwdSm90ILi2EN4cute5tupleIJNS5_1CILi1EEES8_S8_EEENS6_IJNS7_ILi64EEESA_SA_EEELi512ENS_6half_tEfNS_4arch4Sm90ELb0ELb1ELb1ELb1ELb0ELb0ELb0ELb0ELb0ELb1ELb0ELb0EEENS1_21CollectiveEpilogueFwdINS6_IJSA_NS7_ILi512EEESA_EEES9_SC_SE_Li256ELb1ELb1ELb0ELb0EEENS1_36VarlenDynamicPersistentTileSchedulerILi64ELi64ELi256ELi128ELb0ELb1ELb1ELb1ELb0ELb1EEEEEEEEEvNT_6ParamsE:
	.zero		3584


//--------------------- .nv.constant0._ZN7cutlass13device_kernelIN5flash11enable_sm90INS1_16FlashAttnFwdSm90INS1_25CollectiveMainloopFwdSm90ILi2EN4cute5tupleIJNS5_1CILi1EEES8_S8_EEENS6_IJNS7_ILi64EEESA_SA_EEELi512ENS_6half_tEfNS_4arch4Sm90ELb0ELb1ELb1ELb1ELb0ELb1ELb0ELb0ELb0ELb1ELb0ELb0EEENS1_21CollectiveEpilogueFwdINS6_IJSA_NS7_ILi512EEESA_EEES9_SC_SE_Li256ELb1ELb1ELb0ELb0EEENS1_36VarlenDynamicPersistentTileSchedulerILi64ELi64ELi256ELi128ELb0ELb1ELb1ELb1ELb0ELb1EEEEEEEEEvNT_6ParamsE --------------------------
	.section	.nv.constant0._ZN7cutlass13device_kernelIN5flash11enable_sm90INS1_16FlashAttnFwdSm90INS1_25CollectiveMainloopFwdSm90ILi2EN4cute5tupleIJNS5_1CILi1EEES8_S8_EEENS6_IJNS7_ILi64EEESA_SA_EEELi512ENS_6half_tEfNS_4arch4Sm90ELb0ELb1ELb1ELb1ELb0ELb1ELb0ELb0ELb0ELb1ELb0ELb0EEENS1_21CollectiveEpilogueFwdINS6_IJSA_NS7_ILi512EEESA_EEES9_SC_SE_Li256ELb1ELb1ELb0ELb0EEENS1_36VarlenDynamicPersistentTileSchedulerILi64ELi64ELi256ELi128ELb0ELb1ELb1ELb1ELb0ELb1EEEEEEEEEvNT_6ParamsE,"a",@progbits
	.sectionflags	@""
	.align	4
.nv.constant0._ZN7cutlass13device_kernelIN5flash11enable_sm90INS1_16FlashAttnFwdSm90INS1_25CollectiveMainloopFwdSm90ILi2EN4cute5tupleIJNS5_1CILi1EEES8_S8_EEENS6_IJNS7_ILi64EEESA_SA_EEELi512ENS_6half_tEfNS_4arch4Sm90ELb0ELb1ELb1ELb1ELb0ELb1ELb0ELb0ELb0ELb1ELb0ELb0EEENS1_21CollectiveEpilogueFwdINS6_IJSA_NS7_ILi512EEESA_EEES9_SC_SE_Li256ELb1ELb1ELb0ELb0EEENS1_36VarlenDynamicPersistentTileSchedulerILi64ELi64ELi256ELi128ELb0ELb1ELb1ELb1ELb0ELb1EEEEEEEEEvNT_6ParamsE:
	.zero		3584


//--------------------- .nv.constant0._ZN7cutlass13device_kernelIN5flash11enable_sm90INS1_16FlashAttnFwdSm90INS1_25CollectiveMainloopFwdSm90ILi2EN4cute5tupleIJNS5_1CILi1EEES8_S8_EEENS6_IJNS7_ILi64EEESA_SA_EEELi512ENS_6half_tEfNS_4arch4Sm90ELb0ELb1ELb1ELb1ELb0ELb0ELb1ELb0ELb0ELb1ELb0ELb0EEENS1_21CollectiveEpilogueFwdINS6_IJSA_NS7_ILi512EEESA_EEES9_SC_SE_Li256ELb1ELb1ELb0ELb0EEENS1_36VarlenDynamicPersistentTileSchedulerILi64ELi64ELi256ELi128ELb0ELb1ELb1ELb1ELb0ELb1EEEEEEEEEvNT_6ParamsE --------------------------
	.section	.nv.constant0._ZN7cutlass13device_kernelIN5flash11enable_sm90INS1_16FlashAttnFwdSm90INS1_25CollectiveMainloopFwdSm90ILi2EN4cute5tupleIJNS5_1CILi1EEES8_S8_EEENS6_IJNS7_ILi64EEESA_SA_EEELi512ENS_6half_tEfNS_4arch4Sm90ELb0ELb1ELb1ELb1ELb0ELb0ELb1ELb0ELb0ELb1ELb0ELb0EEENS1_21CollectiveEpilogueFwdINS6_IJSA_NS7_ILi512EEESA_EEES9_SC_SE_Li256ELb1ELb1ELb0ELb0EEENS1_36VarlenDynamicPersistentTileSchedulerILi64ELi64ELi256ELi128ELb0ELb1ELb1ELb1ELb0ELb1EEEEEEEEEvNT_6ParamsE,"a",@progbits
	.sectionflags	@""
	.align	4
.nv.constant0._ZN7cutlass13device_kernelIN5flash11enable_sm90INS1_16FlashAttnFwdSm90INS1_25CollectiveMainloopFwdSm90ILi2EN4cute5tupleIJNS5_1CILi1EEES8_S8_EEENS6_IJNS7_ILi64EEESA_SA_EEELi512ENS_6half_tEfNS_4arch4Sm90ELb0ELb1ELb1ELb1ELb0ELb0ELb1ELb0ELb0ELb1ELb0ELb0EEENS1_21CollectiveEpilogueFwdINS6_IJSA_NS7_ILi512EEESA_EEES9_SC_SE_Li256ELb1ELb1ELb0ELb0EEENS1_36VarlenDynamicPersistentTileSchedulerILi64ELi64ELi256ELi128ELb0ELb1ELb1ELb1ELb0ELb1EEEEEEEEEvNT_6ParamsE:
	.zero		3840


//--------------------- .nv.constant0._ZN7cutlass13device_kernelIN5flash11enable_sm90INS1_16FlashAttnFwdSm90INS1_25CollectiveMainloopFwdSm90ILi2EN4cute5tupleIJNS5_1CILi1EEES8_S8_EEENS6_IJNS7_ILi64EEESA_SA_EEELi512ENS_6half_tEfNS_4arch4Sm90ELb0ELb1ELb1ELb1ELb0ELb1ELb1ELb0ELb0ELb1ELb0ELb0EEENS1_21CollectiveEpilogueFwdINS6_IJSA_NS7_ILi512EEESA_EEES9_SC_SE_Li256ELb1ELb1ELb0ELb0EEENS1_36VarlenDynamicPersistentTileSchedulerILi64ELi64ELi256ELi128ELb0ELb1ELb1ELb1ELb0ELb1EEEEEEEEEvNT_6ParamsE --------------------------
	.section	.nv.constant0._ZN7cutlass13device_kernelIN5flash11enable_sm90INS1_16FlashAttnFwdSm90INS1_25CollectiveMainloopFwdSm90ILi2EN4cute5tupleIJNS5_1CILi1EEES8_S8_EEENS6_IJNS7_ILi64EEESA_SA_EEELi512ENS_6half_tEfNS_4arch4Sm90ELb0ELb1ELb1ELb1ELb0ELb1ELb1ELb0ELb0ELb1ELb0ELb0EEENS1_21CollectiveEpilogueFwdINS6_IJSA_NS7_ILi512EEESA_EEES9_SC_SE_Li256ELb1ELb1ELb0ELb0EEENS1_36VarlenDynamicPersistentTileSchedulerILi64ELi64ELi256ELi128ELb0ELb1ELb1ELb1ELb0ELb1EEEEEEEEEvNT_6ParamsE,"a",@progbits
	.sectionflags	@""
	.align	4
.nv.constant0._ZN7cutlass13device_kernelIN5flash11enable_sm90INS1_16FlashAttnFwdSm90INS1_25CollectiveMainloopFwdSm90ILi2EN4cute5tupleIJNS5_1CILi1EEES8_S8_EEENS6_IJNS7_ILi64EEESA_SA_EEELi512ENS_6half_tEfNS_4arch4Sm90ELb0ELb1ELb1ELb1ELb0ELb1ELb1ELb0ELb0ELb1ELb0ELb0EEENS1_21CollectiveEpilogueFwdINS6_IJSA_NS7_ILi512EEESA_EEES9_SC_SE_Li256ELb1ELb1ELb0ELb0EEENS1_36VarlenDynamicPersistentTileSchedulerILi64ELi64ELi256ELi128ELb0ELb1ELb1ELb1ELb0ELb1EEEEEEEEEvNT_6ParamsE:
	.zero		3840


//--------------------- .nv.constant0._ZN7cutlass13device_kernelIN5flash11enable_sm90INS1_16FlashAttnFwdSm90INS1_25CollectiveMainloopFwdSm90ILi2EN4cute5tupleIJNS5_1CILi1EEES8_S8_EEENS6_IJNS7_ILi64EEESA_SA_EEELi512ENS_6half_tEfNS_4arch4Sm90ELb1ELb0ELb1ELb0ELb0ELb0ELb0ELb0ELb0ELb1ELb0ELb0EEENS1_21CollectiveEpilogueFwdINS6_IJSA_NS7_ILi512EEESA_EEES9_SC_SE_Li256ELb0ELb1ELb0ELb0EEENS1_30DynamicPersistentTileSchedulerILi256ELi128ELb0ELb1ELb1EEEEEEEEEvNT_6ParamsE --------------------------
	.section	.nv.constant0._ZN7cutlass13device_kernelIN5flash11enable_sm90INS1_16FlashAttnFwdSm90INS1_25CollectiveMainloopFwdSm90ILi2EN4cute5tupleIJNS5_1CILi1EEES8_S8_EEENS6_IJNS7_ILi64EEESA_SA_EEELi512ENS_6half_tEfNS_4arch4Sm90ELb1ELb0ELb1ELb0ELb0ELb0ELb0ELb0ELb0ELb1ELb0ELb0EEENS1_21CollectiveEpilogueFwdINS6_IJSA_NS7_ILi512EEESA_EEES9_SC_SE_Li256ELb0ELb1ELb0ELb0EEENS1_30DynamicPersistentTileSchedulerILi256ELi128ELb0ELb1ELb1EEEEEEEEEvNT_6ParamsE,"a",@progbits
	.sectionflags	@""
	.align	4
.nv.constant0._ZN7cutlass13device_kernelIN5flash11enable_sm90INS1_16FlashAttnFwdSm90INS1_25CollectiveMainloopFwdSm90ILi2EN4cute5tupleIJNS5_1CILi1EEES8_S8_EEENS6_IJNS7_ILi64EEESA_SA_EEELi512ENS_6half_tEfNS_4arch4Sm90ELb1ELb0ELb1ELb0ELb0ELb0ELb0ELb0ELb0ELb1ELb0ELb0EEENS1_21CollectiveEpilogueFwdINS6_IJSA_NS7_ILi512EEESA_EEES9_SC_SE_Li256ELb0ELb1ELb0ELb0EEENS1_30DynamicPersistentTileSchedulerILi256ELi128ELb0ELb1ELb1EEEEEEEEEvNT_6ParamsE:
	.zero		3584


//--------------------- .nv.constant0._ZN7cutlass13device_kernelIN5flash11enable_sm90INS1_16FlashAttnFwdSm90INS1_25CollectiveMainloopFwdSm90ILi2EN4cute5tupleIJNS5_1CILi1EEES8_S8_EEENS6_IJNS7_ILi64EEESA_SA_EEELi512ENS_6half_tEfNS_4arch4Sm90ELb1ELb0ELb1ELb0ELb0ELb0ELb1ELb0ELb0ELb1ELb0ELb0EEENS1_21CollectiveEpilogueFwdINS6_IJSA_NS7_ILi512EEESA_EEES9_SC_SE_Li256ELb0ELb1ELb0ELb0EEENS1_30DynamicPersistentTileSchedulerILi256ELi128ELb0ELb1ELb1EEEEEEEEEvNT_6ParamsE --------------------------
	.section	.nv.constant0._ZN7cutlass13device_kernelIN5flash11enable_sm90INS1_16FlashAttnFwdSm90INS1_25CollectiveMainloopFwdSm90ILi2EN4cute5tupleIJNS5_1CILi1EEES8_S8_EEENS6_IJNS7_ILi64EEESA_SA_EEELi512ENS_6half_tEfNS_4arch4Sm90ELb1ELb0ELb1ELb0ELb0ELb0ELb1ELb0ELb0ELb1ELb0ELb0EEENS1_21CollectiveEpilogueFwdINS6_IJSA_NS7_ILi512EEESA_EEES9_SC_SE_Li256ELb0ELb1ELb0ELb0EEENS1_30DynamicPersistentTileSchedulerILi256ELi128ELb0ELb1ELb1EEEEEEEEEvNT_6ParamsE,"a",@progbits
	.sectionflags	@""
	.align	4
.nv.constant0._ZN7cutlass13device_kernelIN5flash11enable_sm90INS1_16FlashAttnFwdSm90INS1_25CollectiveMainloopFwdSm90ILi2EN4cute5tupleIJNS5_1CILi1EEES8_S8_EEENS6_IJNS7_ILi64EEESA_SA_EEELi512ENS_6half_tEfNS_4arch4Sm90ELb1ELb0ELb1ELb0ELb0ELb0ELb1ELb0ELb0ELb1ELb0ELb0EEENS1_21CollectiveEpilogueFwdINS6_IJSA_NS7_ILi512EEESA_EEES9_SC_SE_Li256ELb0ELb1ELb0ELb0EEENS1_30DynamicPersistentTileSchedulerILi256ELi128ELb0ELb1ELb1EEEEEEEEEvNT_6ParamsE:
	.zero		3840


//--------------------- .nv.constant0._ZN7cutlass13device_kernelIN5flash11enable_sm90INS1_16FlashAttnFwdSm90INS1_25CollectiveMainloopFwdSm90ILi2EN4cute5tupleIJNS5_1CILi1EEES8_S8_EEENS6_IJNS7_ILi64EEESA_SA_EEELi512ENS_6half_tEfNS_4arch4Sm90ELb1ELb0ELb1ELb1ELb0ELb0ELb0ELb0ELb0ELb1ELb0ELb0EEENS1_21CollectiveEpilogueFwdINS6_IJSA_NS7_ILi512EEESA_EEES9_SC_SE_Li256ELb1ELb1ELb0ELb0EEENS1_36VarlenDynamicPersistentTileSchedulerILi64ELi64ELi256ELi128ELb0ELb1ELb1ELb1ELb1ELb1EEEEEEEEEvNT_6ParamsE --------------------------
	.section	.nv.constant0._ZN7cutlass13device_kernelIN5flash11enable_sm90INS1_16FlashAttnFwdSm90INS1_25CollectiveMainloopFwdSm90ILi2EN4cute5tupleIJNS5_1CILi1EEES8_S8_EEENS6_IJNS7_ILi64EEESA_SA_EEELi512ENS_6half_tEfNS_4arch4Sm90ELb1ELb0ELb1ELb1ELb0ELb0ELb0ELb0ELb0ELb1ELb0ELb0EEENS1_21CollectiveEpilogueFwdINS6_IJSA_NS7_ILi512EEESA_EEES9_SC_SE_Li256ELb1ELb1ELb0ELb0EEENS1_36VarlenDynamicPersistentTileSchedulerILi64ELi64ELi256ELi128ELb0ELb1ELb1ELb1ELb1ELb1EEEEEEEEEvNT_6ParamsE,"a",@progbits
	.sectionflags	@""
	.align	4
.nv.constant0._ZN7cutlass13device_kernelIN5flash11enable_sm90INS1_16FlashAttnFwdSm90INS1_25CollectiveMainloopFwdSm90ILi2EN4cute5tupleIJNS5_1CILi1EEES8_S8_EEENS6_IJNS7_ILi64EEESA_SA_EEELi512ENS_6half_tEfNS_4arch4Sm90ELb1ELb0ELb1ELb1ELb0ELb0ELb0ELb0ELb0ELb1ELb0ELb0EEENS1_21CollectiveEpilogueFwdINS6_IJSA_NS7_ILi512EEESA_EEES9_SC_SE_Li256ELb1ELb1ELb0ELb0EEENS1_36VarlenDynamicPersistentTileSchedulerILi64ELi64ELi256ELi128ELb0ELb1ELb1ELb1ELb1ELb1EEEEEEEEEvNT_6ParamsE:
	.zero		3584


//--------------------- .nv.constant0._ZN7cutlass13device_kernelIN5flash11enable_sm90INS1_16FlashAttnFwdSm90INS1_25CollectiveMainloopFwdSm90ILi2EN4cute5tupleIJNS5_1CILi1EEES8_S8_EEENS6_IJNS7_ILi64EEESA_SA_EEELi512ENS_6half_tEfNS_4arch4Sm90ELb1ELb0ELb1ELb1ELb0ELb1ELb0ELb0ELb0ELb1ELb0ELb0EEENS1_21CollectiveEpilogueFwdINS6_IJSA_NS7_ILi512EEESA_EEES9_SC_SE_Li256ELb1ELb1ELb0ELb0EEENS1_36VarlenDynamicPersistentTileSchedulerILi64ELi64ELi256ELi128ELb0ELb1ELb1ELb1ELb1ELb1EEEEEEEEEvNT_6ParamsE --------------------------
	.section	.nv.constant0._ZN7cutlass13device_kernelIN5flash11enable_sm90INS1_16FlashAttnFwdSm90INS1_25CollectiveMainloopFwdSm90ILi2EN4cute5tupleIJNS5_1CILi1EEES8_S8_EEENS6_IJNS7_ILi64EEESA_SA_EEELi512ENS_6half_tEfNS_4arch4Sm90ELb1ELb0ELb1ELb1ELb0ELb1ELb0ELb0ELb0ELb1ELb0ELb0EEENS1_21CollectiveEpilogueFwdINS6_IJSA_NS7_ILi512EEESA_EEES9_SC_SE_Li256ELb1ELb1ELb0ELb0EEENS1_36VarlenDynamicPersistentTileSchedulerILi64ELi64ELi256ELi128ELb0ELb1ELb1ELb1ELb1ELb1EEEEEEEEEvNT_6ParamsE,"a",@progbits
	.sectionflags	@""
	.align	4
.nv.constant0._ZN7cutlass13device_kernelIN5flash11enable_sm90INS1_16FlashAttnFwdSm90INS1_25CollectiveMainloopFwdSm90ILi2EN4cute5tupleIJNS5_1CILi1EEES8_S8_EEENS6_IJNS7_ILi64EEESA_SA_EEELi512ENS_6half_tEfNS_4arch4Sm90ELb1ELb0ELb1ELb1ELb0ELb1ELb0ELb0ELb0ELb1ELb0ELb0EEENS1_21CollectiveEpilogueFwdINS6_IJSA_NS7_ILi512EEESA_EEES9_SC_SE_Li256ELb1ELb1ELb0ELb0EEENS1_36VarlenDynamicPersistentTileSchedulerILi64ELi64ELi256ELi128ELb0ELb1ELb1ELb1ELb1ELb1EEEEEEEEEvNT_6ParamsE:
	.zero		3584


//--------------------- .nv.constant0._ZN7cutlass13device_kernelIN5flash11enable_sm90INS1_16FlashAttnFwdSm90INS1_25CollectiveMainloopFwdSm90ILi2EN4cute5tupleIJNS5_1CILi1EEES8_S8_EEENS6_IJNS7_ILi64EEESA_SA_EEELi512ENS_6half_tEfNS_4arch4Sm90ELb1ELb0ELb1ELb1ELb0ELb0ELb1ELb0ELb0ELb1ELb0ELb0EEENS1_21CollectiveEpilogueFwdINS6_IJSA_NS7_ILi512EEESA_EEES9_SC_SE_Li256ELb1ELb1ELb0ELb0EEENS1_36VarlenDynamicPersistentTileSchedulerILi64ELi64ELi256ELi128ELb0ELb1ELb1ELb1ELb1ELb1EEEEEEEEEvNT_6ParamsE --------------------------
	.section	.nv.constant0._ZN7cutlass13device_kernelIN5flash11enable_sm90INS1_16FlashAttnFwdSm90INS1_25CollectiveMainloopFwdSm90ILi2EN4cute5tupleIJNS5_1CILi1EEES8_S8_EEENS6_IJNS7_ILi64EEESA_SA_EEELi512ENS_6half_tEfNS_4arch4Sm90ELb1ELb0ELb1ELb1ELb0ELb0ELb1ELb0ELb0ELb1ELb0ELb0EEENS1_21CollectiveEpilogueFwdINS6_IJSA_NS7_ILi512EEESA_EEES9_SC_SE_Li256ELb1ELb1ELb0ELb0EEENS1_36VarlenDynamicPersistentTileSchedulerILi64ELi64ELi256ELi128ELb0ELb1ELb1ELb1ELb1ELb1EEEEEEEEEvNT_6ParamsE,"a",@progbits
	.sectionflags	@""
	.align	4
.nv.constant0._ZN7cutlass13device_kernelIN5flash11enable_sm90INS1_16FlashAttnFwdSm90INS1_25CollectiveMainloopFwdSm90ILi2EN4cute5tupleIJNS5_1CILi1EEES8_S8_EEENS6_IJNS7_ILi64EEESA_SA_EEELi512ENS_6half_tEfNS_4arch4Sm90ELb1ELb0ELb1ELb1ELb0ELb0ELb1ELb0ELb0ELb1ELb0ELb0EEENS1_21CollectiveEpilogueFwdINS6_IJSA_NS7_ILi512EEESA_EEES9_SC_SE_Li256ELb1ELb1ELb0ELb0EEENS1_36VarlenDynamicPersistentTileSchedulerILi64ELi64ELi256ELi128ELb0ELb1ELb1ELb1ELb1ELb1EEEEEEEEEvNT_6ParamsE:
	.zero		3840


//--------------------- .nv.constant0._ZN7cutlass13device_kernelIN5flash11enable_sm90INS1_16FlashAttnFwdSm90INS1_25CollectiveMainloopFwdSm90ILi2EN4cute5tupleIJNS5_1CILi1EEES8_S8_EEENS6_IJNS7_ILi64EEESA_SA_EEELi512ENS_6half_tEfNS_4arch4Sm90ELb1ELb0ELb1ELb1ELb0ELb1ELb1ELb0ELb0ELb1ELb0ELb0EEENS1_21CollectiveEpilogueFwdINS6_IJSA_NS7_ILi512EEESA_EEES9_SC_SE_Li256ELb1ELb1ELb0ELb0EEENS1_36VarlenDynamicPersistentTileSchedulerILi64ELi64ELi256ELi128ELb0ELb1ELb1ELb1ELb1ELb1EEEEEEEEEvNT_6ParamsE --------------------------
	.section	.nv.constant0._ZN7cutlass13device_kernelIN5flash11enable_sm90INS1_16FlashAttnFwdSm90INS1_25CollectiveMainloopFwdSm90ILi2EN4cute5tupleIJNS5_1CILi1EEES8_S8_EEENS6_IJNS7_ILi64EEESA_SA_EEELi512ENS_6half_tEfNS_4arch4Sm90ELb1ELb0ELb1ELb1ELb0ELb1ELb1ELb0ELb0ELb1ELb0ELb0EEENS1_21CollectiveEpilogueFwdINS6_IJSA_NS7_ILi512EEESA_EEES9_SC_SE_Li256ELb1ELb1ELb0ELb0EEENS1_36VarlenDynamicPersistentTileSchedulerILi64ELi64ELi256ELi128ELb0ELb1ELb1ELb1ELb1ELb1EEEEEEEEEvNT_6ParamsE,"a",@progbits
	.sectionflags	@""
	.align	4
.nv.constant0._ZN7cutlass13device_kernelIN5flash11enable_sm90INS1_16FlashAttnFwdSm90INS1_25CollectiveMainloopFwdSm90ILi2EN4cute5tupleIJNS5_1CILi1EEES8_S8_EEENS6_IJNS7_ILi64EEESA_SA_EEELi512ENS_6half_tEfNS_4arch4Sm90ELb1ELb0ELb1ELb1ELb0ELb1ELb1ELb0ELb0ELb1ELb0ELb0EEENS1_21CollectiveEpilogueFwdINS6_IJSA_NS7_ILi512EEESA_EEES9_SC_SE_Li256ELb1ELb1ELb0ELb0EEENS1_36VarlenDynamicPersistentTileSchedulerILi64ELi64ELi256ELi128ELb0ELb1ELb1ELb1ELb1ELb1EEEEEEEEEvNT_6ParamsE:
	.zero		3840


//--------------------- SYMBOLS --------------------------

	.type		.nv.reservedSmem.offset0,@object
	.size		.nv.reservedSmem.offset0,0x4
